//
// Generated by NVIDIA NVVM Compiler
//
// Compiler Build ID: CL-36424714
// Cuda compilation tools, release 13.0, V13.0.88
// Based on NVVM 20.0.0
//

.version 9.0
.target sm_100
.address_size 64

	// .globl	_Z15assign_clustersPKfS0_Piiii
.global .align 4 .b8 precalc_xorwow_matrix[102400];
.global .align 4 .b8 precalc_xorwow_offset_matrix[102400];
.global .align 4 .b8 mrg32k3aM1[2304];
.global .align 4 .b8 mrg32k3aM2[2304];
.global .align 4 .b8 mrg32k3aM1SubSeq[2016];
.global .align 4 .b8 mrg32k3aM2SubSeq[2016];
.global .align 4 .b8 mrg32k3aM1Seq[2304];
.global .align 4 .b8 mrg32k3aM2Seq[2304];
.const .align 8 .b8 __cr_lgamma_table[72];
.extern .shared .align 16 .b8 shared_centroids[];

.visible .entry _Z15assign_clustersPKfS0_Piiii(
	.param .u64 .ptr .align 1 _Z15assign_clustersPKfS0_Piiii_param_0,
	.param .u64 .ptr .align 1 _Z15assign_clustersPKfS0_Piiii_param_1,
	.param .u64 .ptr .align 1 _Z15assign_clustersPKfS0_Piiii_param_2,
	.param .u32 _Z15assign_clustersPKfS0_Piiii_param_3,
	.param .u32 _Z15assign_clustersPKfS0_Piiii_param_4,
	.param .u32 _Z15assign_clustersPKfS0_Piiii_param_5
)
{
	.reg .pred 	%p<19>;
	.reg .b32 	%r<74>;
	.reg .b32 	%f<96>;
	.reg .b64 	%rd<40>;

	ld.param.u64 	%rd8, [_Z15assign_clustersPKfS0_Piiii_param_0];
	ld.param.u64 	%rd9, [_Z15assign_clustersPKfS0_Piiii_param_1];
	ld.param.u64 	%rd7, [_Z15assign_clustersPKfS0_Piiii_param_2];
	ld.param.u32 	%r40, [_Z15assign_clustersPKfS0_Piiii_param_3];
	ld.param.u32 	%r38, [_Z15assign_clustersPKfS0_Piiii_param_4];
	ld.param.u32 	%r39, [_Z15assign_clustersPKfS0_Piiii_param_5];
	cvta.to.global.u64 	%rd1, %rd9;
	cvta.to.global.u64 	%rd2, %rd8;
	mov.u32 	%r41, %ctaid.x;
	mov.u32 	%r42, %ntid.x;
	mov.u32 	%r43, %tid.x;
	mad.lo.s32 	%r1, %r41, %r42, %r43;
	setp.ge.s32 	%p1, %r1, %r40;
	@%p1 bra 	$L__BB0_23;
	setp.lt.s32 	%p2, %r39, 1;
	mov.b32 	%r73, 0;
	@%p2 bra 	$L__BB0_22;
	setp.lt.s32 	%p3, %r38, 1;
	mul.lo.s32 	%r2, %r38, %r1;
	@%p3 bra 	$L__BB0_16;
	and.b32  	%r3, %r38, 7;
	and.b32  	%r4, %r38, 3;
	and.b32  	%r5, %r38, 2147483640;
	and.b32  	%r6, %r38, 1;
	neg.s32 	%r7, %r5;
	add.s64 	%rd3, %rd2, 16;
	mov.f32 	%f84, 0f7F7FFFFF;
	mov.b32 	%r58, 0;
	mov.u32 	%r73, %r58;
$L__BB0_4:
	setp.lt.u32 	%p10, %r38, 8;
	mul.lo.s32 	%r10, %r58, %r38;
	mov.f32 	%f92, 0f00000000;
	mov.b32 	%r63, 0;
	@%p10 bra 	$L__BB0_7;
	mul.wide.u32 	%rd10, %r10, 4;
	add.s64 	%rd11, %rd1, %rd10;
	add.s64 	%rd39, %rd11, 16;
	mov.f32 	%f92, 0f00000000;
	mov.u32 	%r60, %r2;
	mov.u32 	%r61, %r7;
$L__BB0_6:
	.pragma "nounroll";
	mul.wide.s32 	%rd12, %r60, 4;
	add.s64 	%rd13, %rd3, %rd12;
	ld.global.f32 	%f26, [%rd13+-16];
	ld.global.f32 	%f27, [%rd39+-16];
	sub.f32 	%f28, %f26, %f27;
	fma.rn.f32 	%f29, %f28, %f28, %f92;
	ld.global.f32 	%f30, [%rd13+-12];
	ld.global.f32 	%f31, [%rd39+-12];
	sub.f32 	%f32, %f30, %f31;
	fma.rn.f32 	%f33, %f32, %f32, %f29;
	ld.global.f32 	%f34, [%rd13+-8];
	ld.global.f32 	%f35, [%rd39+-8];
	sub.f32 	%f36, %f34, %f35;
	fma.rn.f32 	%f37, %f36, %f36, %f33;
	ld.global.f32 	%f38, [%rd13+-4];
	ld.global.f32 	%f39, [%rd39+-4];
	sub.f32 	%f40, %f38, %f39;
	fma.rn.f32 	%f41, %f40, %f40, %f37;
	ld.global.f32 	%f42, [%rd13];
	ld.global.f32 	%f43, [%rd39];
	sub.f32 	%f44, %f42, %f43;
	fma.rn.f32 	%f45, %f44, %f44, %f41;
	ld.global.f32 	%f46, [%rd13+4];
	ld.global.f32 	%f47, [%rd39+4];
	sub.f32 	%f48, %f46, %f47;
	fma.rn.f32 	%f49, %f48, %f48, %f45;
	ld.global.f32 	%f50, [%rd13+8];
	ld.global.f32 	%f51, [%rd39+8];
	sub.f32 	%f52, %f50, %f51;
	fma.rn.f32 	%f53, %f52, %f52, %f49;
	ld.global.f32 	%f54, [%rd13+12];
	ld.global.f32 	%f55, [%rd39+12];
	sub.f32 	%f56, %f54, %f55;
	fma.rn.f32 	%f92, %f56, %f56, %f53;
	add.s32 	%r61, %r61, 8;
	add.s32 	%r60, %r60, 8;
	add.s64 	%rd39, %rd39, 32;
	setp.ne.s32 	%p11, %r61, 0;
	mov.u32 	%r63, %r5;
	@%p11 bra 	$L__BB0_6;
$L__BB0_7:
	setp.eq.s32 	%p12, %r3, 0;
	@%p12 bra 	$L__BB0_15;
	add.s32 	%r51, %r3, -1;
	setp.lt.u32 	%p13, %r51, 3;
	@%p13 bra 	$L__BB0_10;
	add.s32 	%r52, %r63, %r2;
	mul.wide.s32 	%rd14, %r52, 4;
	add.s64 	%rd15, %rd2, %rd14;
	ld.global.f32 	%f58, [%rd15];
	add.s32 	%r53, %r63, %r10;
	mul.wide.u32 	%rd16, %r53, 4;
	add.s64 	%rd17, %rd1, %rd16;
	ld.global.f32 	%f59, [%rd17];
	sub.f32 	%f60, %f58, %f59;
	fma.rn.f32 	%f61, %f60, %f60, %f92;
	ld.global.f32 	%f62, [%rd15+4];
	cvt.u64.u32 	%rd18, %r10;
	cvt.u64.u32 	%rd19, %r63;
	add.s64 	%rd20, %rd19, %rd18;
	shl.b64 	%rd21, %rd20, 2;
	add.s64 	%rd22, %rd1, %rd21;
	ld.global.f32 	%f63, [%rd22+4];
	sub.f32 	%f64, %f62, %f63;
	fma.rn.f32 	%f65, %f64, %f64, %f61;
	ld.global.f32 	%f66, [%rd15+8];
	ld.global.f32 	%f67, [%rd22+8];
	sub.f32 	%f68, %f66, %f67;
	fma.rn.f32 	%f69, %f68, %f68, %f65;
	ld.global.f32 	%f70, [%rd15+12];
	ld.global.f32 	%f71, [%rd22+12];
	sub.f32 	%f72, %f70, %f71;
	fma.rn.f32 	%f92, %f72, %f72, %f69;
	add.s32 	%r63, %r63, 4;
$L__BB0_10:
	setp.eq.s32 	%p14, %r4, 0;
	@%p14 bra 	$L__BB0_15;
	setp.eq.s32 	%p15, %r4, 1;
	@%p15 bra 	$L__BB0_13;
	add.s32 	%r54, %r63, %r2;
	mul.wide.s32 	%rd23, %r54, 4;
	add.s64 	%rd24, %rd2, %rd23;
	ld.global.f32 	%f74, [%rd24];
	add.s32 	%r55, %r63, %r10;
	mul.wide.u32 	%rd25, %r55, 4;
	add.s64 	%rd26, %rd1, %rd25;
	ld.global.f32 	%f75, [%rd26];
	sub.f32 	%f76, %f74, %f75;
	fma.rn.f32 	%f77, %f76, %f76, %f92;
	ld.global.f32 	%f78, [%rd24+4];
	cvt.u64.u32 	%rd27, %r10;
	cvt.u64.u32 	%rd28, %r63;
	add.s64 	%rd29, %rd28, %rd27;
	shl.b64 	%rd30, %rd29, 2;
	add.s64 	%rd31, %rd1, %rd30;
	ld.global.f32 	%f79, [%rd31+4];
	sub.f32 	%f80, %f78, %f79;
	fma.rn.f32 	%f92, %f80, %f80, %f77;
	add.s32 	%r63, %r63, 2;
$L__BB0_13:
	setp.eq.s32 	%p16, %r6, 0;
	@%p16 bra 	$L__BB0_15;
	add.s32 	%r56, %r63, %r2;
	mul.wide.s32 	%rd32, %r56, 4;
	add.s64 	%rd33, %rd2, %rd32;
	ld.global.f32 	%f81, [%rd33];
	add.s32 	%r57, %r63, %r10;
	mul.wide.u32 	%rd34, %r57, 4;
	add.s64 	%rd35, %rd1, %rd34;
	ld.global.f32 	%f82, [%rd35];
	sub.f32 	%f83, %f81, %f82;
	fma.rn.f32 	%f92, %f83, %f83, %f92;
$L__BB0_15:
	setp.lt.f32 	%p17, %f92, %f84;
	selp.f32 	%f84, %f92, %f84, %p17;
	selp.b32 	%r73, %r58, %r73, %p17;
	add.s32 	%r58, %r58, 1;
	setp.eq.s32 	%p18, %r58, %r39;
	@%p18 bra 	$L__BB0_22;
	bra.uni 	$L__BB0_4;
$L__BB0_16:
	and.b32  	%r22, %r39, 3;
	setp.lt.u32 	%p4, %r39, 4;
	mov.f32 	%f94, 0f7F7FFFFF;
	mov.b32 	%r70, 0;
	mov.u32 	%r73, %r70;
	@%p4 bra 	$L__BB0_19;
	and.b32  	%r70, %r39, 2147483644;
	mov.f32 	%f94, 0f7F7FFFFF;
	mov.b32 	%r65, 0;
	mov.u32 	%r73, %r65;
$L__BB0_18:
	setp.gt.f32 	%p5, %f94, 0f00000000;
	selp.f32 	%f94, 0f00000000, %f94, %p5;
	selp.b32 	%r73, %r65, %r73, %p5;
	add.s32 	%r65, %r65, 4;
	setp.ne.s32 	%p6, %r65, %r70;
	@%p6 bra 	$L__BB0_18;
$L__BB0_19:
	setp.eq.s32 	%p7, %r22, 0;
	@%p7 bra 	$L__BB0_22;
	mov.b32 	%r72, 0;
$L__BB0_21:
	.pragma "nounroll";
	setp.gt.f32 	%p8, %f94, 0f00000000;
	selp.f32 	%f94, 0f00000000, %f94, %p8;
	selp.b32 	%r73, %r70, %r73, %p8;
	add.s32 	%r70, %r70, 1;
	add.s32 	%r72, %r72, 1;
	setp.ne.s32 	%p9, %r72, %r22;
	@%p9 bra 	$L__BB0_21;
$L__BB0_22:
	cvta.to.global.u64 	%rd36, %rd7;
	mul.wide.s32 	%rd37, %r1, 4;
	add.s64 	%rd38, %rd36, %rd37;
	st.global.u32 	[%rd38], %r73;
$L__BB0_23:
	ret;

}
	// .globl	_Z24compute_centroids_sharedPKfPiPfS1_iii
.visible .entry _Z24compute_centroids_sharedPKfPiPfS1_iii(
	.param .u64 .ptr .align 1 _Z24compute_centroids_sharedPKfPiPfS1_iii_param_0,
	.param .u64 .ptr .align 1 _Z24compute_centroids_sharedPKfPiPfS1_iii_param_1,
	.param .u64 .ptr .align 1 _Z24compute_centroids_sharedPKfPiPfS1_iii_param_2,
	.param .u64 .ptr .align 1 _Z24compute_centroids_sharedPKfPiPfS1_iii_param_3,
	.param .u32 _Z24compute_centroids_sharedPKfPiPfS1_iii_param_4,
	.param .u32 _Z24compute_centroids_sharedPKfPiPfS1_iii_param_5,
	.param .u32 _Z24compute_centroids_sharedPKfPiPfS1_iii_param_6
)
{
	.reg .pred 	%p<18>;
	.reg .b32 	%r<81>;
	.reg .b32 	%f<64>;
	.reg .b64 	%rd<27>;

	ld.param.u64 	%rd7, [_Z24compute_centroids_sharedPKfPiPfS1_iii_param_0];
	ld.param.u64 	%rd8, [_Z24compute_centroids_sharedPKfPiPfS1_iii_param_1];
	ld.param.u64 	%rd6, [_Z24compute_centroids_sharedPKfPiPfS1_iii_param_2];
	ld.param.u64 	%rd9, [_Z24compute_centroids_sharedPKfPiPfS1_iii_param_3];
	ld.param.u32 	%r37, [_Z24compute_centroids_sharedPKfPiPfS1_iii_param_4];
	ld.param.u32 	%r38, [_Z24compute_centroids_sharedPKfPiPfS1_iii_param_5];
	ld.param.u32 	%r39, [_Z24compute_centroids_sharedPKfPiPfS1_iii_param_6];
	cvta.to.global.u64 	%rd1, %rd7;
	cvta.to.global.u64 	%rd2, %rd9;
	cvta.to.global.u64 	%rd3, %rd8;
	mov.u32 	%r80, %tid.x;
	mul.lo.s32 	%r2, %r39, %r38;
	setp.ge.s32 	%p1, %r80, %r2;
	@%p1 bra 	$L__BB1_3;
	mov.u32 	%r3, %ntid.x;
	mov.u32 	%r41, shared_centroids;
	mov.u32 	%r71, %r80;
$L__BB1_2:
	shl.b32 	%r40, %r71, 2;
	add.s32 	%r42, %r41, %r40;
	mov.b32 	%r43, 0;
	st.shared.u32 	[%r42], %r43;
	add.s32 	%r71, %r71, %r3;
	setp.lt.s32 	%p2, %r71, %r2;
	@%p2 bra 	$L__BB1_2;
$L__BB1_3:
	bar.sync 	0;
	mov.u32 	%r44, %ctaid.x;
	mov.u32 	%r6, %ntid.x;
	mad.lo.s32 	%r72, %r44, %r6, %r80;
	setp.ge.s32 	%p3, %r72, %r37;
	@%p3 bra 	$L__BB1_21;
	setp.gt.s32 	%p4, %r38, 0;
	mov.u32 	%r45, %nctaid.x;
	mul.lo.s32 	%r8, %r6, %r45;
	@%p4 bra 	$L__BB1_5;
	bra.uni 	$L__BB1_20;
$L__BB1_5:
	and.b32  	%r9, %r38, 15;
	and.b32  	%r10, %r38, 7;
	and.b32  	%r11, %r38, 2147483632;
	and.b32  	%r12, %r38, 3;
	neg.s32 	%r13, %r11;
	shl.b32 	%r14, %r38, 2;
$L__BB1_6:
	setp.lt.u32 	%p6, %r38, 16;
	mul.wide.s32 	%rd14, %r72, 4;
	add.s64 	%rd15, %rd3, %rd14;
	ld.global.u32 	%r16, [%rd15];
	mul.lo.s32 	%r17, %r16, %r38;
	mul.lo.s32 	%r18, %r72, %r38;
	mov.b32 	%r77, 0;
	@%p6 bra 	$L__BB1_9;
	mov.u32 	%r49, shared_centroids;
	mad.lo.s32 	%r50, %r14, %r16, %r49;
	add.s32 	%r74, %r50, 32;
	mov.u32 	%r73, %r18;
	mov.u32 	%r75, %r13;
$L__BB1_8:
	.pragma "nounroll";
	mul.wide.s32 	%rd16, %r73, 4;
	add.s64 	%rd17, %rd1, %rd16;
	ld.global.f32 	%f1, [%rd17];
	atom.shared.add.f32 	%f2, [%r74+-32], %f1;
	ld.global.f32 	%f3, [%rd17+4];
	atom.shared.add.f32 	%f4, [%r74+-28], %f3;
	ld.global.f32 	%f5, [%rd17+8];
	atom.shared.add.f32 	%f6, [%r74+-24], %f5;
	ld.global.f32 	%f7, [%rd17+12];
	atom.shared.add.f32 	%f8, [%r74+-20], %f7;
	ld.global.f32 	%f9, [%rd17+16];
	atom.shared.add.f32 	%f10, [%r74+-16], %f9;
	ld.global.f32 	%f11, [%rd17+20];
	atom.shared.add.f32 	%f12, [%r74+-12], %f11;
	ld.global.f32 	%f13, [%rd17+24];
	atom.shared.add.f32 	%f14, [%r74+-8], %f13;
	ld.global.f32 	%f15, [%rd17+28];
	atom.shared.add.f32 	%f16, [%r74+-4], %f15;
	ld.global.f32 	%f17, [%rd17+32];
	atom.shared.add.f32 	%f18, [%r74], %f17;
	ld.global.f32 	%f19, [%rd17+36];
	atom.shared.add.f32 	%f20, [%r74+4], %f19;
	ld.global.f32 	%f21, [%rd17+40];
	atom.shared.add.f32 	%f22, [%r74+8], %f21;
	ld.global.f32 	%f23, [%rd17+44];
	atom.shared.add.f32 	%f24, [%r74+12], %f23;
	ld.global.f32 	%f25, [%rd17+48];
	atom.shared.add.f32 	%f26, [%r74+16], %f25;
	ld.global.f32 	%f27, [%rd17+52];
	atom.shared.add.f32 	%f28, [%r74+20], %f27;
	ld.global.f32 	%f29, [%rd17+56];
	atom.shared.add.f32 	%f30, [%r74+24], %f29;
	ld.global.f32 	%f31, [%rd17+60];
	atom.shared.add.f32 	%f32, [%r74+28], %f31;
	add.s32 	%r75, %r75, 16;
	add.s32 	%r74, %r74, 64;
	add.s32 	%r73, %r73, 16;
	setp.ne.s32 	%p7, %r75, 0;
	mov.u32 	%r77, %r11;
	@%p7 bra 	$L__BB1_8;
$L__BB1_9:
	setp.eq.s32 	%p8, %r9, 0;
	@%p8 bra 	$L__BB1_19;
	add.s32 	%r51, %r9, -1;
	setp.lt.u32 	%p9, %r51, 7;
	@%p9 bra 	$L__BB1_12;
	add.s32 	%r52, %r77, %r17;
	shl.b32 	%r53, %r52, 2;
	mov.u32 	%r54, shared_centroids;
	add.s32 	%r55, %r54, %r53;
	add.s32 	%r56, %r77, %r18;
	mul.wide.s32 	%rd18, %r56, 4;
	add.s64 	%rd19, %rd1, %rd18;
	ld.global.f32 	%f33, [%rd19];
	atom.shared.add.f32 	%f34, [%r55], %f33;
	ld.global.f32 	%f35, [%rd19+4];
	atom.shared.add.f32 	%f36, [%r55+4], %f35;
	ld.global.f32 	%f37, [%rd19+8];
	atom.shared.add.f32 	%f38, [%r55+8], %f37;
	ld.global.f32 	%f39, [%rd19+12];
	atom.shared.add.f32 	%f40, [%r55+12], %f39;
	ld.global.f32 	%f41, [%rd19+16];
	atom.shared.add.f32 	%f42, [%r55+16], %f41;
	ld.global.f32 	%f43, [%rd19+20];
	atom.shared.add.f32 	%f44, [%r55+20], %f43;
	ld.global.f32 	%f45, [%rd19+24];
	atom.shared.add.f32 	%f46, [%r55+24], %f45;
	ld.global.f32 	%f47, [%rd19+28];
	atom.shared.add.f32 	%f48, [%r55+28], %f47;
	add.s32 	%r77, %r77, 8;
$L__BB1_12:
	setp.eq.s32 	%p10, %r10, 0;
	@%p10 bra 	$L__BB1_19;
	add.s32 	%r57, %r10, -1;
	setp.lt.u32 	%p11, %r57, 3;
	@%p11 bra 	$L__BB1_15;
	add.s32 	%r58, %r77, %r17;
	shl.b32 	%r59, %r58, 2;
	mov.u32 	%r60, shared_centroids;
	add.s32 	%r61, %r60, %r59;
	add.s32 	%r62, %r77, %r18;
	mul.wide.s32 	%rd20, %r62, 4;
	add.s64 	%rd21, %rd1, %rd20;
	ld.global.f32 	%f49, [%rd21];
	atom.shared.add.f32 	%f50, [%r61], %f49;
	ld.global.f32 	%f51, [%rd21+4];
	atom.shared.add.f32 	%f52, [%r61+4], %f51;
	ld.global.f32 	%f53, [%rd21+8];
	atom.shared.add.f32 	%f54, [%r61+8], %f53;
	ld.global.f32 	%f55, [%rd21+12];
	atom.shared.add.f32 	%f56, [%r61+12], %f55;
	add.s32 	%r77, %r77, 4;
$L__BB1_15:
	setp.eq.s32 	%p12, %r12, 0;
	@%p12 bra 	$L__BB1_19;
	setp.eq.s32 	%p13, %r12, 1;
	add.s32 	%r63, %r77, %r17;
	shl.b32 	%r64, %r63, 2;
	mov.u32 	%r65, shared_centroids;
	add.s32 	%r31, %r65, %r64;
	add.s32 	%r66, %r77, %r18;
	mul.wide.s32 	%rd22, %r66, 4;
	add.s64 	%rd4, %rd1, %rd22;
	ld.global.f32 	%f57, [%rd4];
	atom.shared.add.f32 	%f58, [%r31], %f57;
	@%p13 bra 	$L__BB1_19;
	setp.eq.s32 	%p14, %r12, 2;
	ld.global.f32 	%f59, [%rd4+4];
	atom.shared.add.f32 	%f60, [%r31+4], %f59;
	@%p14 bra 	$L__BB1_19;
	ld.global.f32 	%f61, [%rd4+8];
	atom.shared.add.f32 	%f62, [%r31+8], %f61;
$L__BB1_19:
	mul.wide.s32 	%rd23, %r16, 4;
	add.s64 	%rd24, %rd2, %rd23;
	atom.global.add.u32 	%r67, [%rd24], 1;
	add.s32 	%r72, %r72, %r8;
	setp.lt.s32 	%p15, %r72, %r37;
	@%p15 bra 	$L__BB1_6;
	bra.uni 	$L__BB1_21;
$L__BB1_20:
	mul.wide.s32 	%rd10, %r72, 4;
	add.s64 	%rd11, %rd3, %rd10;
	ld.global.u32 	%r46, [%rd11];
	mul.wide.s32 	%rd12, %r46, 4;
	add.s64 	%rd13, %rd2, %rd12;
	atom.global.add.u32 	%r47, [%rd13], 1;
	add.s32 	%r72, %r72, %r8;
	setp.lt.s32 	%p5, %r72, %r37;
	@%p5 bra 	$L__BB1_20;
$L__BB1_21:
	setp.ge.s32 	%p16, %r80, %r2;
	bar.sync 	0;
	@%p16 bra 	$L__BB1_24;
	cvta.to.global.u64 	%rd5, %rd6;
	mov.u32 	%r69, shared_centroids;
$L__BB1_23:
	shl.b32 	%r68, %r80, 2;
	add.s32 	%r70, %r69, %r68;
	ld.shared.f32 	%f63, [%r70];
	mul.wide.s32 	%rd25, %r80, 4;
	add.s64 	%rd26, %rd5, %rd25;
	st.global.f32 	[%rd26], %f63;
	add.s32 	%r80, %r80, %r6;
	setp.lt.s32 	%p17, %r80, %r2;
	@%p17 bra 	$L__BB1_23;
$L__BB1_24:
	ret;

}


// ===== COMPILED SASS (sm_100) =====

	.target	sm_100

	.elftype	@"ET_EXEC"


//--------------------- .note.nv.tkinfo           --------------------------
	.section	.note.nv.tkinfo,"",@"SHT_NOTE"
	.sectionflags	@"SHF_NOTE_NV_TKINFO"
	.tkinfo
        /*0018*/ 	.word	0x00000002
        /*0030*/ 	.string	""
        /*0030*/ 	.string	"ptxas"
        /*0030*/ 	.string	"Cuda compilation tools, release 13.0, V13.0.88"
        /*0030*/ 	.string	"Build cuda_13.0.r13.0/compiler.36424714_0"
        /*0030*/ 	.string	"-arch sm_100 -m 64 "



//--------------------- .note.nv.cuinfo           --------------------------
	.section	.note.nv.cuinfo,"",@"SHT_NOTE"
	.sectionflags	@"SHF_NOTE_NV_CUINFO"
        /*0018*/ 	.short	0x0002
        /*001a*/ 	.short	0x0064
        /*001c*/ 	.short	0x0082
	.zero		2


//--------------------- .nv.info                  --------------------------
	.section	.nv.info,"",@"SHT_CUDA_INFO"
	.align	4


	//----- nvinfo : EIATTR_REGCOUNT
	.align		4
        /*0000*/ 	.byte	0x04, 0x2f
        /*0002*/ 	.short	(.L_10 - .L_9)
	.align		4
.L_9:
        /*0004*/ 	.word	index@(_Z15assign_clustersPKfS0_Piiii)
        /*0008*/ 	.word	0x0000001f


	//----- nvinfo : EIATTR_FRAME_SIZE
	.align		4
.L_10:
        /*000c*/ 	.byte	0x04, 0x11
        /*000e*/ 	.short	(.L_12 - .L_11)
	.align		4
.L_11:
        /*0010*/ 	.word	index@(_Z15assign_clustersPKfS0_Piiii)
        /*0014*/ 	.word	0x00000000


	//----- nvinfo : EIATTR_REGCOUNT
	.align		4
.L_12:
        /*0018*/ 	.byte	0x04, 0x2f
        /*001a*/ 	.short	(.L_14 - .L_13)
	.align		4
.L_13:
        /*001c*/ 	.word	index@(_Z24compute_centroids_sharedPKfPiPfS1_iii)
        /*0020*/ 	.word	0x0000001a


	//----- nvinfo : EIATTR_FRAME_SIZE
	.align		4
.L_14:
        /*0024*/ 	.byte	0x04, 0x11
        /*0026*/ 	.short	(.L_16 - .L_15)
	.align		4
.L_15:
        /*0028*/ 	.word	index@(_Z24compute_centroids_sharedPKfPiPfS1_iii)
        /*002c*/ 	.word	0x00000000


	//----- nvinfo : EIATTR_MIN_STACK_SIZE
	.align		4
.L_16:
        /*0030*/ 	.byte	0x04, 0x12
        /*0032*/ 	.short	(.L_18 - .L_17)
	.align		4
.L_17:
        /*0034*/ 	.word	index@(_Z24compute_centroids_sharedPKfPiPfS1_iii)
        /*0038*/ 	.word	0x00000000


	//----- nvinfo : EIATTR_MIN_STACK_SIZE
	.align		4
.L_18:
        /*003c*/ 	.byte	0x04, 0x12
        /*003e*/ 	.short	(.L_20 - .L_19)
	.align		4
.L_19:
        /*0040*/ 	.word	index@(_Z15assign_clustersPKfS0_Piiii)
        /*0044*/ 	.word	0x00000000
.L_20:


//--------------------- .nv.compat                --------------------------
	.section	.nv.compat,"",@"SHT_CUDA_COMPAT_INFO"
	.align	4
        /*0000*/ 	.byte	0x02, 0x09, 0x00, 0x00, 0x02, 0x02, 0x01, 0x00, 0x02, 0x05, 0x05, 0x00, 0x03, 0x07, 0x01, 0x01
        /*0010*/ 	.byte	0x02, 0x03, 0x00, 0x00, 0x02, 0x06, 0x01, 0x00, 0x04, 0x0b, 0x08, 0x00, 0x09, 0x00, 0x00, 0x00
        /*0020*/ 	.byte	0x00, 0x00, 0x00, 0x00


//--------------------- .nv.info._Z24compute_centroids_sharedPKfPiPfS1_iii --------------------------
	.section	.nv.info._Z24compute_centroids_sharedPKfPiPfS1_iii,"",@"SHT_CUDA_INFO"
	.sectionflags	@""
	.align	4


	//----- nvinfo : EIATTR_CUDA_API_VERSION
	.align		4
        /*0000*/ 	.byte	0x04, 0x37
        /*0002*/ 	.short	(.L_22 - .L_21)
.L_21:
        /*0004*/ 	.word	0x00000082


	//----- nvinfo : EIATTR_KPARAM_INFO
	.align		4
.L_22:
        /*0008*/ 	.byte	0x04, 0x17
        /*000a*/ 	.short	(.L_24 - .L_23)
.L_23:
        /*000c*/ 	.word	0x00000000
        /*0010*/ 	.short	0x0006
        /*0012*/ 	.short	0x0028
        /*0014*/ 	.byte	0x00, 0xf0, 0x11, 0x00


	//----- nvinfo : EIATTR_KPARAM_INFO
	.align		4
.L_24:
        /*0018*/ 	.byte	0x04, 0x17
        /*001a*/ 	.short	(.L_26 - .L_25)
.L_25:
        /*001c*/ 	.word	0x00000000
        /*0020*/ 	.short	0x0005
        /*0022*/ 	.short	0x0024
        /*0024*/ 	.byte	0x00, 0xf0, 0x11, 0x00


	//----- nvinfo : EIATTR_KPARAM_INFO
	.align		4
.L_26:
        /*0028*/ 	.byte	0x04, 0x17
        /*002a*/ 	.short	(.L_28 - .L_27)
.L_27:
        /*002c*/ 	.word	0x00000000
        /*0030*/ 	.short	0x0004
        /*0032*/ 	.short	0x0020
        /*0034*/ 	.byte	0x00, 0xf0, 0x11, 0x00


	//----- nvinfo : EIATTR_KPARAM_INFO
	.align		4
.L_28:
        /*0038*/ 	.byte	0x04, 0x17
        /*003a*/ 	.short	(.L_30 - .L_29)
.L_29:
        /*003c*/ 	.word	0x00000000
        /*0040*/ 	.short	0x0003
        /*0042*/ 	.short	0x0018
        /*0044*/ 	.byte	0x00, 0xf5, 0x21, 0x00


	//----- nvinfo : EIATTR_KPARAM_INFO
	.align		4
.L_30:
        /*0048*/ 	.byte	0x04, 0x17
        /*004a*/ 	.short	(.L_32 - .L_31)
.L_31:
        /*004c*/ 	.word	0x00000000
        /*0050*/ 	.short	0x0002
        /*0052*/ 	.short	0x0010
        /*0054*/ 	.byte	0x00, 0xf5, 0x21, 0x00


	//----- nvinfo : EIATTR_KPARAM_INFO
	.align		4
.L_32:
        /*0058*/ 	.byte	0x04, 0x17
        /*005a*/ 	.short	(.L_34 - .L_33)
.L_33:
        /*005c*/ 	.word	0x00000000
        /*0060*/ 	.short	0x0001
        /*0062*/ 	.short	0x0008
        /*0064*/ 	.byte	0x00, 0xf5, 0x21, 0x00


	//----- nvinfo : EIATTR_KPARAM_INFO
	.align		4
.L_34:
        /*0068*/ 	.byte	0x04, 0x17
        /*006a*/ 	.short	(.L_36 - .L_35)
.L_35:
        /*006c*/ 	.word	0x00000000
        /*0070*/ 	.short	0x0000
        /*0072*/ 	.short	0x0000
        /*0074*/ 	.byte	0x00, 0xf5, 0x21, 0x00


	//----- nvinfo : EIATTR_SPARSE_MMA_MASK
	.align		4
.L_36:
        /*0078*/ 	.byte	0x03, 0x50
        /*007a*/ 	.short	0x0000


	//----- nvinfo : EIATTR_MAXREG_COUNT
	.align		4
        /*007c*/ 	.byte	0x03, 0x1b
        /*007e*/ 	.short	0x00ff


	//----- nvinfo : EIATTR_NUM_BARRIERS
	.align		4
        /*0080*/ 	.byte	0x02, 0x4c
        /*0082*/ 	.byte	0x01
	.zero		1


	//----- nvinfo : EIATTR_MERCURY_ISA_VERSION
	.align		4
        /*0084*/ 	.byte	0x03, 0x5f
        /*0086*/ 	.short	0x0101


	//----- nvinfo : EIATTR_VRC_CTA_INIT_COUNT
	.align		4
        /*0088*/ 	.byte	0x02, 0x4a
	.zero		1
	.zero		1


	//----- nvinfo : EIATTR_EXIT_INSTR_OFFSETS
	.align		4
        /*008c*/ 	.byte	0x04, 0x1c
        /*008e*/ 	.short	(.L_38 - .L_37)


	//   ....[0]....
.L_37:
        /*0090*/ 	.word	0x00001580


	//   ....[1]....
        /*0094*/ 	.word	0x00001640


	//----- nvinfo : EIATTR_CRS_STACK_SIZE
	.align		4
.L_38:
        /*0098*/ 	.byte	0x04, 0x1e
        /*009a*/ 	.short	(.L_40 - .L_39)
.L_39:
        /*009c*/ 	.word	0x00000000


	//----- nvinfo : EIATTR_CBANK_PARAM_SIZE
	.align		4
.L_40:
        /*00a0*/ 	.byte	0x03, 0x19
        /*00a2*/ 	.short	0x002c


	//----- nvinfo : EIATTR_PARAM_CBANK
	.align		4
        /*00a4*/ 	.byte	0x04, 0x0a
        /*00a6*/ 	.short	(.L_42 - .L_41)
	.align		4
.L_41:
        /*00a8*/ 	.word	index@(.nv.constant0._Z24compute_centroids_sharedPKfPiPfS1_iii)
        /*00ac*/ 	.short	0x0380
        /*00ae*/ 	.short	0x002c


	//----- nvinfo : EIATTR_SW_WAR
	.align		4
.L_42:
        /*00b0*/ 	.byte	0x04, 0x36
        /*00b2*/ 	.short	(.L_44 - .L_43)
.L_43:
        /*00b4*/ 	.word	0x00000008
.L_44:


//--------------------- .nv.info._Z15assign_clustersPKfS0_Piiii --------------------------
	.section	.nv.info._Z15assign_clustersPKfS0_Piiii,"",@"SHT_CUDA_INFO"
	.sectionflags	@""
	.align	4


	//----- nvinfo : EIATTR_CUDA_API_VERSION
	.align		4
        /*0000*/ 	.byte	0x04, 0x37
        /*0002*/ 	.short	(.L_46 - .L_45)
.L_45:
        /*0004*/ 	.word	0x00000082


	//----- nvinfo : EIATTR_KPARAM_INFO
	.align		4
.L_46:
        /*0008*/ 	.byte	0x04, 0x17
        /*000a*/ 	.short	(.L_48 - .L_47)
.L_47:
        /*000c*/ 	.word	0x00000000
        /*0010*/ 	.short	0x0005
        /*0012*/ 	.short	0x0020
        /*0014*/ 	.byte	0x00, 0xf0, 0x11, 0x00


	//----- nvinfo : EIATTR_KPARAM_INFO
	.align		4
.L_48:
        /*0018*/ 	.byte	0x04, 0x17
        /*001a*/ 	.short	(.L_50 - .L_49)
.L_49:
        /*001c*/ 	.word	0x00000000
        /*0020*/ 	.short	0x0004
        /*0022*/ 	.short	0x001c
        /*0024*/ 	.byte	0x00, 0xf0, 0x11, 0x00


	//----- nvinfo : EIATTR_KPARAM_INFO
	.align		4
.L_50:
        /*0028*/ 	.byte	0x04, 0x17
        /*002a*/ 	.short	(.L_52 - .L_51)
.L_51:
        /*002c*/ 	.word	0x00000000
        /*0030*/ 	.short	0x0003
        /*0032*/ 	.short	0x0018
        /*0034*/ 	.byte	0x00, 0xf0, 0x11, 0x00


	//----- nvinfo : EIATTR_KPARAM_INFO
	.align		4
.L_52:
        /*0038*/ 	.byte	0x04, 0x17
        /*003a*/ 	.short	(.L_54 - .L_53)
.L_53:
        /*003c*/ 	.word	0x00000000
        /*0040*/ 	.short	0x0002
        /*0042*/ 	.short	0x0010
        /*0044*/ 	.byte	0x00, 0xf5, 0x21, 0x00


	//----- nvinfo : EIATTR_KPARAM_INFO
	.align		4
.L_54:
        /*0048*/ 	.byte	0x04, 0x17
        /*004a*/ 	.short	(.L_56 - .L_55)
.L_55:
        /*004c*/ 	.word	0x00000000
        /*0050*/ 	.short	0x0001
        /*0052*/ 	.short	0x0008
        /*0054*/ 	.byte	0x00, 0xf5, 0x21, 0x00


	//----- nvinfo : EIATTR_KPARAM_INFO
	.align		4
.L_56:
        /*0058*/ 	.byte	0x04, 0x17
        /*005a*/ 	.short	(.L_58 - .L_57)
.L_57:
        /*005c*/ 	.word	0x00000000
        /*0060*/ 	.short	0x0000
        /*0062*/ 	.short	0x0000
        /*0064*/ 	.byte	0x00, 0xf5, 0x21, 0x00


	//----- nvinfo : EIATTR_SPARSE_MMA_MASK
	.align		4
.L_58:
        /*0068*/ 	.byte	0x03, 0x50
        /*006a*/ 	.short	0x0000


	//----- nvinfo : EIATTR_MAXREG_COUNT
	.align		4
        /*006c*/ 	.byte	0x03, 0x1b
        /*006e*/ 	.short	0x00ff


	//----- nvinfo : EIATTR_MERCURY_ISA_VERSION
	.align		4
        /*0070*/ 	.byte	0x03, 0x5f
        /*0072*/ 	.short	0x0101


	//----- nvinfo : EIATTR_VRC_CTA_INIT_COUNT
	.align		4
        /*0074*/ 	.byte	0x02, 0x4a
	.zero		1
	.zero		1


	//----- nvinfo : EIATTR_EXIT_INSTR_OFFSETS
	.align		4
        /*0078*/ 	.byte	0x04, 0x1c
        /*007a*/ 	.short	(.L_60 - .L_59)


	//   ....[0]....
.L_59:
        /*007c*/ 	.word	0x00000070


	//   ....[1]....
        /*0080*/ 	.word	0x00000e00


	//----- nvinfo : EIATTR_CBANK_PARAM_SIZE
	.align		4
.L_60:
        /*0084*/ 	.byte	0x03, 0x19
        /*0086*/ 	.short	0x0024


	//----- nvinfo : EIATTR_PARAM_CBANK
	.align		4
        /*0088*/ 	.byte	0x04, 0x0a
        /*008a*/ 	.short	(.L_62 - .L_61)
	.align		4
.L_61:
        /*008c*/ 	.word	index@(.nv.constant0._Z15assign_clustersPKfS0_Piiii)
        /*0090*/ 	.short	0x0380
        /*0092*/ 	.short	0x0024


	//----- nvinfo : EIATTR_SW_WAR
	.align		4
.L_62:
        /*0094*/ 	.byte	0x04, 0x36
        /*0096*/ 	.short	(.L_64 - .L_63)
.L_63:
        /*0098*/ 	.word	0x00000008
.L_64:


//--------------------- .nv.callgraph             --------------------------
	.section	.nv.callgraph,"",@"SHT_CUDA_CALLGRAPH"
	.align	4
	.sectionentsize	8
	.align		4
        /*0000*/ 	.word	0x00000000
	.align		4
        /*0004*/ 	.word	0xffffffff
	.align		4
        /*0008*/ 	.word	0x00000000
	.align		4
        /*000c*/ 	.word	0xfffffffe
	.align		4
        /*0010*/ 	.word	0x00000000
	.align		4
        /*0014*/ 	.word	0xfffffffd
	.align		4
        /*0018*/ 	.word	0x00000000
	.align		4
        /*001c*/ 	.word	0xfffffffc


//--------------------- .nv.constant4             --------------------------
	.section	.nv.constant4,"a",@progbits
	.align	8
	.align		8
.nv.constant4:
        /*0000*/ 	.dword	precalc_xorwow_matrix
	.align		8
        /*0008*/ 	.dword	precalc_xorwow_offset_matrix
	.align		8
        /*0010*/ 	.dword	mrg32k3aM1
	.align		8
        /*0018*/ 	.dword	mrg32k3aM2
	.align		8
        /*0020*/ 	.dword	mrg32k3aM1SubSeq
	.align		8
        /*0028*/ 	.dword	mrg32k3aM2SubSeq
	.align		8
        /*0030*/ 	.dword	mrg32k3aM1Seq
	.align		8
        /*0038*/ 	.dword	mrg32k3aM2Seq


//--------------------- .nv.constant3             --------------------------
	.section	.nv.constant3,"a",@progbits
	.align	8
.nv.constant3:
	.type		__cr_lgamma_table,@object
	.size		__cr_lgamma_table,(.L_8 - __cr_lgamma_table)
__cr_lgamma_table:
        /*0000*/ 	.byte	0x00, 0x00, 0x00, 0x00, 0x00, 0x00, 0x00, 0x00, 0x00, 0x00, 0x00, 0x00, 0x00, 0x00, 0x00, 0x00
        /*0010*/ 	.byte	0xef, 0x39, 0xfa, 0xfe, 0x42, 0x2e, 0xe6, 0x3f, 0x02, 0x20, 0x2a, 0xfa, 0x0b, 0xab, 0xfc, 0x3f
        /*0020*/ 	.byte	0xf9, 0x2c, 0x92, 0x7c, 0xa7, 0x6c, 0x09, 0x40, 0xc9, 0x79, 0x44, 0x3c, 0x64, 0x26, 0x13, 0x40
        /*0030*/ 	.byte	0xca, 0x01, 0xcf, 0x3a, 0x27, 0x51, 0x1a, 0x40, 0x30, 0xcc, 0x2d, 0xf3, 0xe1, 0x0c, 0x21, 0x40
        /*0040*/ 	.byte	0x0d, 0xb7, 0xfc, 0x82, 0x8e, 0x35, 0x25, 0x40
.L_8:


//--------------------- .text._Z24compute_centroids_sharedPKfPiPfS1_iii --------------------------
	.section	.text._Z24compute_centroids_sharedPKfPiPfS1_iii,"ax",@progbits
	.align	128
        .global         _Z24compute_centroids_sharedPKfPiPfS1_iii
        .type           _Z24compute_centroids_sharedPKfPiPfS1_iii,@function
        .size           _Z24compute_centroids_sharedPKfPiPfS1_iii,(.L_x_91 - _Z24compute_centroids_sharedPKfPiPfS1_iii)
        .other          _Z24compute_centroids_sharedPKfPiPfS1_iii,@"STO_CUDA_ENTRY STV_DEFAULT"
_Z24compute_centroids_sharedPKfPiPfS1_iii:
.text._Z24compute_centroids_sharedPKfPiPfS1_iii:
[----:B------:R-:W-:Y:S01]  /*0000*/  LDC R1, c[0x0][0x37c] ;  /* 0x0000df00ff017b82 */ /* 0x000fe20000000800 */
[----:B------:R-:W0:Y:S07]  /*0010*/  S2R R19, SR_TID.X ;  /* 0x0000000000137919 */ /* 0x000e2e0000002100 */
[----:B------:R-:W1:Y:S01]  /*0020*/  LDC R7, c[0x0][0x3a4] ;  /* 0x0000e900ff077b82 */ /* 0x000e620000000800 */
[----:B------:R-:W1:Y:S01]  /*0030*/  LDCU UR4, c[0x0][0x3a8] ;  /* 0x00007500ff0477ac */ /* 0x000e620008000800 */
[----:B------:R-:W-:Y:S01]  /*0040*/  BSSY.RECONVERGENT B0, `(.L_x_0) ;  /* 0x000000e000007945 */ /* 0x000fe20003800200 */
[----:B-1----:R-:W-:-:S05]  /*0050*/  IMAD R16, R7, UR4, RZ ;  /* 0x0000000407107c24 */ /* 0x002fca000f8e02ff */
[----:B0-----:R-:W-:-:S13]  /*0060*/  ISETP.GE.AND P0, PT, R19, R16, PT ;  /* 0x000000101300720c */ /* 0x001fda0003f06270 */
[----:B------:R-:W-:Y:S05]  /*0070*/  @P0 BRA `(.L_x_1) ;  /* 0x0000000000280947 */ /* 0x000fea0003800000 */
[----:B------:R-:W0:Y:S01]  /*0080*/  S2R R5, SR_CgaCtaId ;  /* 0x0000000000057919 */ /* 0x000e220000008800 */
[----:B------:R-:W1:Y:S01]  /*0090*/  LDC R4, c[0x0][0x360] ;  /* 0x0000d800ff047b82 */ /* 0x000e620000000800 */
[----:B------:R-:W-:Y:S02]  /*00a0*/  MOV R0, 0x400 ;  /* 0x0000040000007802 */ /* 0x000fe40000000f00 */
[----:B------:R-:W-:Y:S02]  /*00b0*/  MOV R3, R19 ;  /* 0x0000001300037202 */ /* 0x000fe40000000f00 */
[----:B0-----:R-:W-:-:S07]  /*00c0*/  LEA R0, R5, R0, 0x18 ;  /* 0x0000000005007211 */ /* 0x001fce00078ec0ff */
.L_x_2:
[----:B------:R-:W-:Y:S02]  /*00d0*/  LEA R2, R3, R0, 0x2 ;  /* 0x0000000003027211 */ /* 0x000fe400078e10ff */
[----:B-1----:R-:W-:-:S03]  /*00e0*/  IADD3 R3, PT, PT, R4, R3, RZ ;  /* 0x0000000304037210 */ /* 0x002fc60007ffe0ff */
[----:B------:R0:W-:Y:S01]  /*00f0*/  STS [R2], RZ ;  /* 0x000000ff02007388 */ /* 0x0001e20000000800 */
[----:B------:R-:W-:-:S13]  /*0100*/  ISETP.GE.AND P0, PT, R3, R16, PT ;  /* 0x000000100300720c */ /* 0x000fda0003f06270 */
[----:B0-----:R-:W-:Y:S05]  /*0110*/  @!P0 BRA `(.L_x_2) ;  /* 0xfffffffc00ec8947 */ /* 0x001fea000383ffff */
.L_x_1:
[----:B------:R-:W-:Y:S05]  /*0120*/  BSYNC.RECONVERGENT B0 ;  /* 0x0000000000007941 */ /* 0x000fea0003800200 */
.L_x_0:
[----:B------:R-:W0:Y:S01]  /*0130*/  S2UR UR4, SR_CTAID.X ;  /* 0x00000000000479c3 */ /* 0x000e220000002500 */
[----:B------:R-:W1:Y:S01]  /*0140*/  LDCU UR8, c[0x0][0x3a0] ;  /* 0x00007400ff0877ac */ /* 0x000e620008000800 */
[----:B------:R-:W-:Y:S01]  /*0150*/  BSSY.RECONVERGENT B0, `(.L_x_3) ;  /* 0x0000140000007945 */ /* 0x000fe20003800200 */
[----:B------:R-:W2:Y:S05]  /*0160*/  LDCU.64 UR6, c[0x0][0x358] ;  /* 0x00006b00ff0677ac */ /* 0x000eaa0008000a00 */
[----:B------:R-:W0:Y:S02]  /*0170*/  LDC R0, c[0x0][0x360] ;  /* 0x0000d800ff007b82 */ /* 0x000e240000000800 */
[----:B0-----:R-:W-:-:S06]  /*0180*/  IMAD R17, R0, UR4, R19 ;  /* 0x0000000400117c24 */ /* 0x001fcc000f8e0213 */
[----:B------:R-:W-:Y:S01]  /*0190*/  BAR.SYNC.DEFER_BLOCKING 0x0 ;  /* 0x0000000000007b1d */ /* 0x000fe20000010000 */
[----:B-1----:R-:W-:-:S13]  /*01a0*/  ISETP.GE.AND P0, PT, R17, UR8, PT ;  /* 0x0000000811007c0c */ /* 0x002fda000bf06270 */
[----:B--2---:R-:W-:Y:S05]  /*01b0*/  @P0 BRA `(.L_x_4) ;  /* 0x0000001000e40947 */ /* 0x004fea0003800000 */
[----:B------:R-:W0:Y:S01]  /*01c0*/  LDCU UR4, c[0x0][0x370] ;  /* 0x00006e00ff0477ac */ /* 0x000e220008000800 */
[----:B------:R-:W1:Y:S01]  /*01d0*/  LDC.64 R8, c[0x0][0x388] ;  /* 0x0000e200ff087b82 */ /* 0x000e620000000a00 */
[----:B------:R-:W-:-:S07]  /*01e0*/  ISETP.GT.AND P0, PT, R7, RZ, PT ;  /* 0x000000ff0700720c */ /* 0x000fce0003f04270 */
[----:B------:R-:W2:Y:S01]  /*01f0*/  LDC.64 R10, c[0x0][0x398] ;  /* 0x0000e600ff0a7b82 */ /* 0x000ea20000000a00 */
[----:B0-----:R-:W-:-:S05]  /*0200*/  IMAD R2, R0, UR4, RZ ;  /* 0x0000000400027c24 */ /* 0x001fca000f8e02ff */
[----:B------:R-:W-:Y:S05]  /*0210*/  @P0 BRA `(.L_x_5) ;  /* 0x0000000000240947 */ /* 0x000fea0003800000 */
.L_x_6:
[----:B-1----:R-:W-:-:S06]  /*0220*/  IMAD.WIDE R4, R17, 0x4, R8 ;  /* 0x0000000411047825 */ /* 0x002fcc00078e0208 */
[----:B------:R-:W2:Y:S01]  /*0230*/  LDG.E R5, desc[UR6][R4.64] ;  /* 0x0000000604057981 */ /* 0x000ea2000c1e1900 */
[----:B------:R-:W-:Y:S01]  /*0240*/  IADD3 R17, PT, PT, R2, R17, RZ ;  /* 0x0000001102117210 */ /* 0x000fe20007ffe0ff */
[----:B0-----:R-:W-:-:S03]  /*0250*/  HFMA2 R3, -RZ, RZ, 0, 5.9604644775390625e-08 ;  /* 0x00000001ff037431 */ /* 0x001fc600000001ff */
[----:B------:R-:W-:Y:S01]  /*0260*/  ISETP.GE.AND P0, PT, R17, UR8, PT ;  /* 0x0000000811007c0c */ /* 0x000fe2000bf06270 */
[----:B--2---:R-:W-:-:S05]  /*0270*/  IMAD.WIDE R6, R5, 0x4, R10 ;  /* 0x0000000405067825 */ /* 0x004fca00078e020a */
[----:B------:R0:W-:Y:S07]  /*0280*/  REDG.E.ADD.STRONG.GPU desc[UR6][R6.64], R3 ;  /* 0x000000030600798e */ /* 0x0001ee000c12e106 */
[----:B------:R-:W-:Y:S05]  /*0290*/  @!P0 BRA `(.L_x_6) ;  /* 0xfffffffc00e08947 */ /* 0x000fea000383ffff */
[----:B------:R-:W-:Y:S05]  /*02a0*/  BRA `(.L_x_4) ;  /* 0x0000001000a87947 */ /* 0x000fea0003800000 */
.L_x_5:
[C---:B------:R-:W-:Y:S02]  /*02b0*/  LOP3.LUT R4, R7.reuse, 0x7ffffff0, RZ, 0xc0, !PT ;  /* 0x7ffffff007047812 */ /* 0x040fe400078ec0ff */
[C---:B------:R-:W-:Y:S02]  /*02c0*/  LOP3.LUT R3, R7.reuse, 0xf, RZ, 0xc0, !PT ;  /* 0x0000000f07037812 */ /* 0x040fe400078ec0ff */
[C---:B------:R-:W-:Y:S02]  /*02d0*/  LOP3.LUT R5, R7.reuse, 0x7, RZ, 0xc0, !PT ;  /* 0x0000000707057812 */ /* 0x040fe400078ec0ff */
[C---:B------:R-:W-:Y:S02]  /*02e0*/  LOP3.LUT R6, R7.reuse, 0x3, RZ, 0xc0, !PT ;  /* 0x0000000307067812 */ /* 0x040fe400078ec0ff */
[----:B------:R-:W-:Y:S02]  /*02f0*/  SHF.L.U32 R7, R7, 0x2, RZ ;  /* 0x0000000207077819 */ /* 0x000fe400000006ff */
[----:B-1----:R-:W-:-:S07]  /*0300*/  IADD3 R8, PT, PT, -R4, RZ, RZ ;  /* 0x000000ff04087210 */ /* 0x002fce0007ffe1ff */
.L_x_74:
[----:B012---:R-:W0:Y:S01]  /*0310*/  LDC.64 R10, c[0x0][0x388] ;  /* 0x0000e200ff0a7b82 */ /* 0x007e220000000a00 */
[----:B------:R-:W1:Y:S01]  /*0320*/  LDCU.64 UR4, c[0x0][0x3a0] ;  /* 0x00007400ff0477ac */ /* 0x000e620008000a00 */
[----:B0-----:R-:W-:-:S05]  /*0330*/  IMAD.WIDE R12, R17, 0x4, R10 ;  /* 0x00000004110c7825 */ /* 0x001fca00078e020a */
[----:B------:R0:W5:Y:S01]  /*0340*/  LDG.E R10, desc[UR6][R12.64] ;  /* 0x000000060c0a7981 */ /* 0x000162000c1e1900 */
[----:B-1----:R-:W-:Y:S02]  /*0350*/  UISETP.GE.U32.AND UP0, UPT, UR5, 0x10, UPT ;  /* 0x000000100500788c */ /* 0x002fe4000bf06070 */
[----:B------:R-:W-:Y:S01]  /*0360*/  IMAD R9, R17, UR5, RZ ;  /* 0x0000000511097c24 */ /* 0x000fe2000f8e02ff */
[----:B------:R-:W-:Y:S02]  /*0370*/  IADD3 R17, PT, PT, R2, R17, RZ ;  /* 0x0000001102117210 */ /* 0x000fe40007ffe0ff */
[----:B------:R-:W-:Y:S02]  /*0380*/  MOV R11, RZ ;  /* 0x000000ff000b7202 */ /* 0x000fe40000000f00 */
[----:B------:R-:W-:Y:S02]  /*0390*/  ISETP.GE.AND P0, PT, R17, UR4, PT ;  /* 0x0000000411007c0c */ /* 0x000fe4000bf06270 */
[----:B0-----:R-:W-:Y:S11]  /*03a0*/  BRA.U !UP0, `(.L_x_7) ;  /* 0x0000000508fc7547 */ /* 0x001ff6000b800000 */
[----:B------:R-:W0:Y:S01]  /*03b0*/  S2UR UR5, SR_CgaCtaId ;  /* 0x00000000000579c3 */ /* 0x000e220000008800 */
[----:B------:R-:W-:Y:S01]  /*03c0*/  UMOV UR4, 0x400 ;  /* 0x0000040000047882 */ /* 0x000fe20000000000 */
[----:B------:R-:W-:Y:S02]  /*03d0*/  MOV R11, R9 ;  /* 0x00000009000b7202 */ /* 0x000fe40000000f00 */
[----:B------:R-:W-:Y:S01]  /*03e0*/  MOV R12, R8 ;  /* 0x00000008000c7202 */ /* 0x000fe20000000f00 */
[----:B0-----:R-:W-:-:S06]  /*03f0*/  ULEA UR4, UR5, UR4, 0x18 ;  /* 0x0000000405047291 */ /* 0x001fcc000f8ec0ff */
[----:B-----5:R-:W-:-:S05]  /*0400*/  IMAD R13, R7, R10, UR4 ;  /* 0x00000004070d7e24 */ /* 0x020fca000f8e020a */
[----:B------:R-:W-:-:S07]  /*0410*/  IADD3 R13, PT, PT, R13, 0x20, RZ ;  /* 0x000000200d0d7810 */ /* 0x000fce0007ffe0ff */
.L_x_40:
[----:B0-----:R-:W0:Y:S02]  /*0420*/  LDC.64 R20, c[0x0][0x380] ;  /* 0x0000e000ff147b82 */ /* 0x001e240000000a00 */
[----:B0-----:R-:W-:-:S05]  /*0430*/  IMAD.WIDE R20, R11, 0x4, R20 ;  /* 0x000000040b147825 */ /* 0x001fca00078e0214 */
[----:B------:R0:W5:Y:S01]  /*0440*/  LDG.E R23, desc[UR6][R20.64] ;  /* 0x0000000614177981 */ /* 0x000162000c1e1900 */
[----:B------:R-:W-:Y:S01]  /*0450*/  BSSY.RECONVERGENT B1, `(.L_x_8) ;  /* 0x0000005000017945 */ /* 0x000fe20003800200 */
.L_x_9:
[----:B------:R-:W1:Y:S02]  /*0460*/  LDS R14, [R13+-0x20] ;  /* 0xffffe0000d0e7984 */ /* 0x000e640000000800 */
[----:B-1---5:R-:W-:-:S05]  /*0470*/  FADD R15, R23, R14 ;  /* 0x0000000e170f7221 */ /* 0x022fca0000000000 */
[----:B------:R-:W1:Y:S02]  /*0480*/  ATOMS.CAST.SPIN P1, [R13+-0x20], R14, R15 ;  /* 0xffffe00e0d00758d */ /* 0x000e64000182000f */
[----:B-1----:R-:W-:Y:S05]  /*0490*/  @!P1 BRA `(.L_x_9) ;  /* 0xfffffffc00f09947 */ /* 0x002fea000383ffff */
[----:B------:R-:W-:Y:S05]  /*04a0*/  BSYNC.RECONVERGENT B1 ;  /* 0x0000000000017941 */ /* 0x000fea0003800200 */
.L_x_8:
[----:B------:R1:W5:Y:S01]  /*04b0*/  LDG.E R23, desc[UR6][R20.64+0x4] ;  /* 0x0000040614177981 */ /* 0x000362000c1e1900 */
[----:B------:R-:W-:Y:S01]  /*04c0*/  BSSY.RECONVERGENT B1, `(.L_x_10) ;  /* 0x0000005000017945 */ /* 0x000fe20003800200 */
.L_x_11:
[----:B------:R-:W2:Y:S02]  /*04d0*/  LDS R14, [R13+-0x1c] ;  /* 0xffffe4000d0e7984 */ /* 0x000ea40000000800 */
[----:B--2--5:R-:W-:-:S05]  /*04e0*/  FADD R15, R23, R14 ;  /* 0x0000000e170f7221 */ /* 0x024fca0000000000 */
[----:B------:R-:W2:Y:S02]  /*04f0*/  ATOMS.CAST.SPIN P1, [R13+-0x1c], R14, R15 ;  /* 0xffffe40e0d00758d */ /* 0x000ea4000182000f */
[----:B--2---:R-:W-:Y:S05]  /*0500*/  @!P1 BRA `(.L_x_11) ;  /* 0xfffffffc00f09947 */ /* 0x004fea000383ffff */
[----:B------:R-:W-:Y:S05]  /*0510*/  BSYNC.RECONVERGENT B1 ;  /* 0x0000000000017941 */ /* 0x000fea0003800200 */
.L_x_10:
[----:B------:R2:W5:Y:S01]  /*0520*/  LDG.E R23, desc[UR6][R20.64+0x8] ;  /* 0x0000080614177981 */ /* 0x000562000c1e1900 */
[----:B------:R-:W-:Y:S01]  /*0530*/  BSSY.RECONVERGENT B1, `(.L_x_12) ;  /* 0x0000005000017945 */ /* 0x000fe20003800200 */
.L_x_13:
[----:B------:R-:W3:Y:S02]  /*0540*/  LDS R14, [R13+-0x18] ;  /* 0xffffe8000d0e7984 */ /* 0x000ee40000000800 */
[----:B---3-5:R-:W-:-:S05]  /*0550*/  FADD R15, R23, R14 ;  /* 0x0000000e170f7221 */ /* 0x028fca0000000000 */
[----:B------:R-:W3:Y:S02]  /*0560*/  ATOMS.CAST.SPIN P1, [R13+-0x18], R14, R15 ;  /* 0xffffe80e0d00758d */ /* 0x000ee4000182000f */
[----:B---3--:R-:W-:Y:S05]  /*0570*/  @!P1 BRA `(.L_x_13) ;  /* 0xfffffffc00f09947 */ /* 0x008fea000383ffff */
[----:B------:R-:W-:Y:S05]  /*0580*/  BSYNC.RECONVERGENT B1 ;  /* 0x0000000000017941 */ /* 0x000fea0003800200 */
.L_x_12:
[----:B------:R3:W5:Y:S01]  /*0590*/  LDG.E R23, desc[UR6][R20.64+0xc] ;  /* 0x00000c0614177981 */ /* 0x000762000c1e1900 */
[----:B------:R-:W-:Y:S01]  /*05a0*/  BSSY.RECONVERGENT B1, `(.L_x_14) ;  /* 0x0000005000017945 */ /* 0x000fe20003800200 */
.L_x_15:
[----:B------:R-:W4:Y:S02]  /*05b0*/  LDS R14, [R13+-0x14] ;  /* 0xffffec000d0e7984 */ /* 0x000f240000000800 */
[----:B----45:R-:W-:-:S05]  /*05c0*/  FADD R15, R23, R14 ;  /* 0x0000000e170f7221 */ /* 0x030fca0000000000 */
[----:B------:R-:W4:Y:S02]  /*05d0*/  ATOMS.CAST.SPIN P1, [R13+-0x14], R14, R15 ;  /* 0xffffec0e0d00758d */ /* 0x000f24000182000f */
[----:B----4-:R-:W-:Y:S05]  /*05e0*/  @!P1 BRA `(.L_x_15) ;  /* 0xfffffffc00f09947 */ /* 0x010fea000383ffff */
[----:B------:R-:W-:Y:S05]  /*05f0*/  BSYNC.RECONVERGENT B1 ;  /* 0x0000000000017941 */ /* 0x000fea0003800200 */
.L_x_14:
[----:B------:R4:W5:Y:S01]  /*0600*/  LDG.E R23, desc[UR6][R20.64+0x10] ;  /* 0x0000100614177981 */ /* 0x000962000c1e1900 */
[----:B------:R-:W-:Y:S01]  /*0610*/  BSSY.RECONVERGENT B1, `(.L_x_16) ;  /* 0x0000005000017945 */ /* 0x000fe20003800200 */
.L_x_17:
[----:B------:R-:W0:Y:S02]  /*0620*/  LDS R14, [R13+-0x10] ;  /* 0xfffff0000d0e7984 */ /* 0x000e240000000800 */
[----:B0----5:R-:W-:-:S05]  /*0630*/  FADD R15, R23, R14 ;  /* 0x0000000e170f7221 */ /* 0x021fca0000000000 */
[----:B------:R-:W0:Y:S02]  /*0640*/  ATOMS.CAST.SPIN P1, [R13+-0x10], R14, R15 ;  /* 0xfffff00e0d00758d */ /* 0x000e24000182000f */
[----:B0-----:R-:W-:Y:S05]  /*0650*/  @!P1 BRA `(.L_x_17) ;  /* 0xfffffffc00f09947 */ /* 0x001fea000383ffff */
[----:B------:R-:W-:Y:S05]  /*0660*/  BSYNC.RECONVERGENT B1 ;  /* 0x0000000000017941 */ /* 0x000fea0003800200 */
.L_x_16:
[----:B------:R0:W5:Y:S01]  /*0670*/  LDG.E R23, desc[UR6][R20.64+0x14] ;  /* 0x0000140614177981 */ /* 0x000162000c1e1900 */
[----:B------:R-:W-:Y:S01]  /*0680*/  BSSY.RECONVERGENT B1, `(.L_x_18) ;  /* 0x0000005000017945 */ /* 0x000fe20003800200 */
.L_x_19:
[----:B------:R-:W1:Y:S02]  /*0690*/  LDS R14, [R13+-0xc] ;  /* 0xfffff4000d0e7984 */ /* 0x000e640000000800 */
[----:B-1---5:R-:W-:-:S05]  /*06a0*/  FADD R15, R23, R14 ;  /* 0x0000000e170f7221 */ /* 0x022fca0000000000 */
[----:B------:R-:W1:Y:S02]  /*06b0*/  ATOMS.CAST.SPIN P1, [R13+-0xc], R14, R15 ;  /* 0xfffff40e0d00758d */ /* 0x000e64000182000f */
[----:B-1----:R-:W-:Y:S05]  /*06c0*/  @!P1 BRA `(.L_x_19) ;  /* 0xfffffffc00f09947 */ /* 0x002fea000383ffff */
[----:B------:R-:W-:Y:S05]  /*06d0*/  BSYNC.RECONVERGENT B1 ;  /* 0x0000000000017941 */ /* 0x000fea0003800200 */
.L_x_18:
[----:B------:R1:W5:Y:S01]  /*06e0*/  LDG.E R23, desc[UR6][R20.64+0x18] ;  /* 0x0000180614177981 */ /* 0x000362000c1e1900 */
[----:B------:R-:W-:Y:S01]  /*06f0*/  BSSY.RECONVERGENT B1, `(.L_x_20) ;  /* 0x0000005000017945 */ /* 0x000fe20003800200 */
.L_x_21:
[----:B------:R-:W0:Y:S02]  /*0700*/  LDS R14, [R13+-0x8] ;  /* 0xfffff8000d0e7984 */ /* 0x000e240000000800 */
[----:B0----5:R-:W-:-:S05]  /*0710*/  FADD R15, R23, R14 ;  /* 0x0000000e170f7221 */ /* 0x021fca0000000000 */
[----:B------:R-:W0:Y:S02]  /*0720*/  ATOMS.CAST.SPIN P1, [R13+-0x8], R14, R15 ;  /* 0xfffff80e0d00758d */ /* 0x000e24000182000f */
[----:B0-----:R-:W-:Y:S05]  /*0730*/  @!P1 BRA `(.L_x_21) ;  /* 0xfffffffc00f09947 */ /* 0x001fea000383ffff */
[----:B------:R-:W-:Y:S05]  /*0740*/  BSYNC.RECONVERGENT B1 ;  /* 0x0000000000017941 */ /* 0x000fea0003800200 */
.L_x_20:
[----:B------:R0:W5:Y:S01]  /*0750*/  LDG.E R23, desc[UR6][R20.64+0x1c] ;  /* 0x00001c0614177981 */ /* 0x000162000c1e1900 */
[----:B------:R-:W-:Y:S01]  /*0760*/  BSSY.RECONVERGENT B1, `(.L_x_22) ;  /* 0x0000005000017945 */ /* 0x000fe20003800200 */
.L_x_23:
[----:B------:R-:W1:Y:S02]  /*0770*/  LDS R14, [R13+-0x4] ;  /* 0xfffffc000d0e7984 */ /* 0x000e640000000800 */
[----:B-1---5:R-:W-:-:S05]  /*0780*/  FADD R15, R23, R14 ;  /* 0x0000000e170f7221 */ /* 0x022fca0000000000 */
[----:B------:R-:W1:Y:S02]  /*0790*/  ATOMS.CAST.SPIN P1, [R13+-0x4], R14, R15 ;  /* 0xfffffc0e0d00758d */ /* 0x000e64000182000f */
[----:B-1----:R-:W-:Y:S05]  /*07a0*/  @!P1 BRA `(.L_x_23) ;  /* 0xfffffffc00f09947 */ /* 0x002fea000383ffff */
[----:B------:R-:W-:Y:S05]  /*07b0*/  BSYNC.RECONVERGENT B1 ;  /* 0x0000000000017941 */ /* 0x000fea0003800200 */
.L_x_22:
[----:B------:R1:W5:Y:S01]  /*07c0*/  LDG.E R23, desc[UR6][R20.64+0x20] ;  /* 0x0000200614177981 */ /* 0x000362000c1e1900 */
[----:B------:R-:W-:Y:S01]  /*07d0*/  BSSY.RECONVERGENT B1, `(.L_x_24) ;  /* 0x0000005000017945 */ /* 0x000fe20003800200 */
.L_x_25:
[----:B------:R-:W0:Y:S02]  /*07e0*/  LDS R14, [R13] ;  /* 0x000000000d0e7984 */ /* 0x000e240000000800 */
[----:B0----5:R-:W-:-:S05]  /*07f0*/  FADD R15, R23, R14 ;  /* 0x0000000e170f7221 */ /* 0x021fca0000000000 */
[----:B------:R-:W0:Y:S02]  /*0800*/  ATOMS.CAST.SPIN P1, [R13], R14, R15 ;  /* 0x0000000e0d00758d */ /* 0x000e24000182000f */
[----:B0-----:R-:W-:Y:S05]  /*0810*/  @!P1 BRA `(.L_x_25) ;  /* 0xfffffffc00f09947 */ /* 0x001fea000383ffff */
[----:B------:R-:W-:Y:S05]  /*0820*/  BSYNC.RECONVERGENT B1 ;  /* 0x0000000000017941 */ /* 0x000fea0003800200 */
.L_x_24:
[----:B------:R0:W5:Y:S01]  /*0830*/  LDG.E R23, desc[UR6][R20.64+0x24] ;  /* 0x0000240614177981 */ /* 0x000162000c1e1900 */
[----:B------:R-:W-:Y:S01]  /*0840*/  BSSY.RECONVERGENT B1, `(.L_x_26) ;  /* 0x0000005000017945 */ /* 0x000fe20003800200 */
.L_x_27:
[----:B------:R-:W1:Y:S02]  /*0850*/  LDS R14, [R13+0x4] ;  /* 0x000004000d0e7984 */ /* 0x000e640000000800 */
[----:B-1---5:R-:W-:-:S05]  /*0860*/  FADD R15, R23, R14 ;  /* 0x0000000e170f7221 */ /* 0x022fca0000000000 */
[----:B------:R-:W1:Y:S02]  /*0870*/  ATOMS.CAST.SPIN P1, [R13+0x4], R14, R15 ;  /* 0x0000040e0d00758d */ /* 0x000e64000182000f */
[----:B-1----:R-:W-:Y:S05]  /*0880*/  @!P1 BRA `(.L_x_27) ;  /* 0xfffffffc00f09947 */ /* 0x002fea000383ffff */
[----:B------:R-:W-:Y:S05]  /*0890*/  BSYNC.RECONVERGENT B1 ;  /* 0x0000000000017941 */ /* 0x000fea0003800200 */
.L_x_26:
[----:B------:R1:W5:Y:S01]  /*08a0*/  LDG.E R23, desc[UR6][R20.64+0x28] ;  /* 0x0000280614177981 */ /* 0x000362000c1e1900 */
[----:B------:R-:W-:Y:S01]  /*08b0*/  BSSY.RECONVERGENT B1, `(.L_x_28) ;  /* 0x0000005000017945 */ /* 0x000fe20003800200 */
.L_x_29:
[----:B------:R-:W0:Y:S02]  /*08c0*/  LDS R14, [R13+0x8] ;  /* 0x000008000d0e7984 */ /* 0x000e240000000800 */
[----:B0----5:R-:W-:-:S05]  /*08d0*/  FADD R15, R23, R14 ;  /* 0x0000000e170f7221 */ /* 0x021fca0000000000 */
[----:B------:R-:W0:Y:S02]  /*08e0*/  ATOMS.CAST.SPIN P1, [R13+0x8], R14, R15 ;  /* 0x0000080e0d00758d */ /* 0x000e24000182000f */
[----:B0-----:R-:W-:Y:S05]  /*08f0*/  @!P1 BRA `(.L_x_29) ;  /* 0xfffffffc00f09947 */ /* 0x001fea000383ffff */
[----:B------:R-:W-:Y:S05]  /*0900*/  BSYNC.RECONVERGENT B1 ;  /* 0x0000000000017941 */ /* 0x000fea0003800200 */
.L_x_28:
[----:B------:R0:W5:Y:S01]  /*0910*/  LDG.E R23, desc[UR6][R20.64+0x2c] ;  /* 0x00002c0614177981 */ /* 0x000162000c1e1900 */
[----:B------:R-:W-:Y:S01]  /*0920*/  BSSY.RECONVERGENT B1, `(.L_x_30) ;  /* 0x0000005000017945 */ /* 0x000fe20003800200 */
.L_x_31:
[----:B------:R-:W1:Y:S02]  /*0930*/  LDS R14, [R13+0xc] ;  /* 0x00000c000d0e7984 */ /* 0x000e640000000800 */
[----:B-1---5:R-:W-:-:S05]  /*0940*/  FADD R15, R23, R14 ;  /* 0x0000000e170f7221 */ /* 0x022fca0000000000 */
[----:B------:R-:W1:Y:S02]  /*0950*/  ATOMS.CAST.SPIN P1, [R13+0xc], R14, R15 ;  /* 0x00000c0e0d00758d */ /* 0x000e64000182000f */
[----:B-1----:R-:W-:Y:S05]  /*0960*/  @!P1 BRA `(.L_x_31) ;  /* 0xfffffffc00f09947 */ /* 0x002fea000383ffff */
[----:B------:R-:W-:Y:S05]  /*0970*/  BSYNC.RECONVERGENT B1 ;  /* 0x0000000000017941 */ /* 0x000fea0003800200 */
.L_x_30:
[----:B------:R1:W5:Y:S01]  /*0980*/  LDG.E R23, desc[UR6][R20.64+0x30] ;  /* 0x0000300614177981 */ /* 0x000362000c1e1900 */
[----:B------:R-:W-:Y:S01]  /*0990*/  BSSY.RECONVERGENT B1, `(.L_x_32) ;  /* 0x0000005000017945 */ /* 0x000fe20003800200 */
.L_x_33:
[----:B------:R-:W0:Y:S02]  /*09a0*/  LDS R14, [R13+0x10] ;  /* 0x000010000d0e7984 */ /* 0x000e240000000800 */
[----:B0----5:R-:W-:-:S05]  /*09b0*/  FADD R15, R23, R14 ;  /* 0x0000000e170f7221 */ /* 0x021fca0000000000 */
[----:B------:R-:W0:Y:S02]  /*09c0*/  ATOMS.CAST.SPIN P1, [R13+0x10], R14, R15 ;  /* 0x0000100e0d00758d */ /* 0x000e24000182000f */
[----:B0-----:R-:W-:Y:S05]  /*09d0*/  @!P1 BRA `(.L_x_33) ;  /* 0xfffffffc00f09947 */ /* 0x001fea000383ffff */
[----:B------:R-:W-:Y:S05]  /*09e0*/  BSYNC.RECONVERGENT B1 ;  /* 0x0000000000017941 */ /* 0x000fea0003800200 */
.L_x_32:
[----:B------:R0:W5:Y:S01]  /*09f0*/  LDG.E R23, desc[UR6][R20.64+0x34] ;  /* 0x0000340614177981 */ /* 0x000162000c1e1900 */
[----:B------:R-:W-:Y:S01]  /*0a00*/  BSSY.RECONVERGENT B1, `(.L_x_34) ;  /* 0x0000005000017945 */ /* 0x000fe20003800200 */
.L_x_35:
[----:B------:R-:W1:Y:S02]  /*0a10*/  LDS R14, [R13+0x14] ;  /* 0x000014000d0e7984 */ /* 0x000e640000000800 */
[----:B-1---5:R-:W-:-:S05]  /*0a20*/  FADD R15, R23, R14 ;  /* 0x0000000e170f7221 */ /* 0x022fca0000000000 */
[----:B------:R-:W1:Y:S02]  /*0a30*/  ATOMS.CAST.SPIN P1, [R13+0x14], R14, R15 ;  /* 0x0000140e0d00758d */ /* 0x000e64000182000f */
[----:B-1----:R-:W-:Y:S05]  /*0a40*/  @!P1 BRA `(.L_x_35) ;  /* 0xfffffffc00f09947 */ /* 0x002fea000383ffff */
[----:B------:R-:W-:Y:S05]  /*0a50*/  BSYNC.RECONVERGENT B1 ;  /* 0x0000000000017941 */ /* 0x000fea0003800200 */
.L_x_34:
[----:B------:R1:W5:Y:S01]  /*0a60*/  LDG.E R23, desc[UR6][R20.64+0x38] ;  /* 0x0000380614177981 */ /* 0x000362000c1e1900 */
[----:B------:R-:W-:Y:S01]  /*0a70*/  BSSY.RECONVERGENT B1, `(.L_x_36) ;  /* 0x0000005000017945 */ /* 0x000fe20003800200 */
.L_x_37:
[----:B------:R-:W0:Y:S02]  /*0a80*/  LDS R14, [R13+0x18] ;  /* 0x000018000d0e7984 */ /* 0x000e240000000800 */
[----:B0----5:R-:W-:-:S05]  /*0a90*/  FADD R15, R23, R14 ;  /* 0x0000000e170f7221 */ /* 0x021fca0000000000 */
[----:B------:R-:W0:Y:S02]  /*0aa0*/  ATOMS.CAST.SPIN P1, [R13+0x18], R14, R15 ;  /* 0x0000180e0d00758d */ /* 0x000e24000182000f */
[----:B0-----:R-:W-:Y:S05]  /*0ab0*/  @!P1 BRA `(.L_x_37) ;  /* 0xfffffffc00f09947 */ /* 0x001fea000383ffff */
[----:B------:R-:W-:Y:S05]  /*0ac0*/  BSYNC.RECONVERGENT B1 ;  /* 0x0000000000017941 */ /* 0x000fea0003800200 */
.L_x_36:
[----:B-1234-:R0:W5:Y:S01]  /*0ad0*/  LDG.E R21, desc[UR6][R20.64+0x3c] ;  /* 0x00003c0614157981 */ /* 0x01e162000c1e1900 */
[----:B------:R-:W-:Y:S01]  /*0ae0*/  BSSY.RECONVERGENT B1, `(.L_x_38) ;  /* 0x0000005000017945 */ /* 0x000fe20003800200 */
.L_x_39:
[----:B------:R-:W1:Y:S02]  /*0af0*/  LDS R14, [R13+0x1c] ;  /* 0x00001c000d0e7984 */ /* 0x000e640000000800 */
[----:B-1---5:R-:W-:-:S05]  /*0b00*/  FADD R15, R21, R14 ;  /* 0x0000000e150f7221 */ /* 0x022fca0000000000 */
[----:B------:R-:W1:Y:S02]  /*0b10*/  ATOMS.CAST.SPIN P1, [R13+0x1c], R14, R15 ;  /* 0x00001c0e0d00758d */ /* 0x000e64000182000f */
[----:B-1----:R-:W-:Y:S05]  /*0b20*/  @!P1 BRA `(.L_x_39) ;  /* 0xfffffffc00f09947 */ /* 0x002fea000383ffff */
[----:B------:R-:W-:Y:S05]  /*0b30*/  BSYNC.RECONVERGENT B1 ;  /* 0x0000000000017941 */ /* 0x000fea0003800200 */
.L_x_38:
[----:B------:R-:W-:Y:S02]  /*0b40*/  IADD3 R12, PT, PT, R12, 0x10, RZ ;  /* 0x000000100c0c7810 */ /* 0x000fe40007ffe0ff */
[----:B------:R-:W-:Y:S02]  /*0b50*/  IADD3 R13, PT, PT, R13, 0x40, RZ ;  /* 0x000000400d0d7810 */ /* 0x000fe40007ffe0ff */
[----:B------:R-:W-:Y:S02]  /*0b60*/  ISETP.NE.AND P1, PT, R12, RZ, PT ;  /* 0x000000ff0c00720c */ /* 0x000fe40003f25270 */
[----:B------:R-:W-:-:S11]  /*0b70*/  IADD3 R11, PT, PT, R11, 0x10, RZ ;  /* 0x000000100b0b7810 */ /* 0x000fd60007ffe0ff */
[----:B------:R-:W-:Y:S05]  /*0b80*/  @P1 BRA `(.L_x_40) ;  /* 0xfffffff800241947 */ /* 0x000fea000383ffff */
[----:B------:R-:W-:-:S07]  /*0b90*/  MOV R11, R4 ;  /* 0x00000004000b7202 */ /* 0x000fce0000000f00 */
.L_x_7:
[----:B------:R-:W-:-:S13]  /*0ba0*/  ISETP.NE.AND P1, PT, R3, RZ, PT ;  /* 0x000000ff0300720c */ /* 0x000fda0003f25270 */
[----:B------:R-:W-:Y:S05]  /*0bb0*/  @!P1 BRA `(.L_x_41) ;  /* 0x0000000800509947 */ /* 0x000fea0003800000 */
[----:B------:R-:W-:-:S04]  /*0bc0*/  IADD3 R12, PT, PT, R3, -0x1, RZ ;  /* 0xffffffff030c7810 */ /* 0x000fc80007ffe0ff */
[----:B------:R-:W-:-:S13]  /*0bd0*/  ISETP.GE.U32.AND P1, PT, R12, 0x7, PT ;  /* 0x000000070c00780c */ /* 0x000fda0003f26070 */
[----:B------:R-:W-:Y:S05]  /*0be0*/  @!P1 BRA `(.L_x_42) ;  /* 0x0000000400089947 */ /* 0x000fea0003800000 */
[----:B0-----:R-:W0:Y:S01]  /*0bf0*/  LDC.64 R20, c[0x0][0x380] ;  /* 0x0000e000ff147b82 */ /* 0x001e220000000a00 */
[----:B------:R-:W-:Y:S01]  /*0c00*/  IADD3 R13, PT, PT, R9, R11, RZ ;  /* 0x0000000b090d7210 */ /* 0x000fe20007ffe0ff */
[----:B------:R-:W1:Y:S04]  /*0c10*/  LDCU UR9, c[0x0][0x3a4] ;  /* 0x00007480ff0977ac */ /* 0x000e680008000800 */
[----:B0-----:R-:W-:-:S05]  /*0c20*/  IMAD.WIDE R20, R13, 0x4, R20 ;  /* 0x000000040d147825 */ /* 0x001fca00078e0214 */
[----:B------:R0:W5:Y:S01]  /*0c30*/  LDG.E R15, desc[UR6][R20.64] ;  /* 0x00000006140f7981 */ /* 0x000162000c1e1900 */
[----:B------:R-:W2:Y:S01]  /*0c40*/  S2UR UR5, SR_CgaCtaId ;  /* 0x00000000000579c3 */ /* 0x000ea20000008800 */
[----:B------:R-:W-:Y:S01]  /*0c50*/  UMOV UR4, 0x400 ;  /* 0x0000040000047882 */ /* 0x000fe20000000000 */
[----:B-1---5:R-:W-:Y:S01]  /*0c60*/  IMAD R14, R10, UR9, R11 ;  /* 0x000000090a0e7c24 */ /* 0x022fe2000f8e020b */
[----:B------:R-:W-:Y:S01]  /*0c70*/  BSSY.RECONVERGENT B1, `(.L_x_43) ;  /* 0x0000007000017945 */ /* 0x000fe20003800200 */
[----:B--2---:R-:W-:-:S06]  /*0c80*/  ULEA UR4, UR5, UR4, 0x18 ;  /* 0x0000000405047291 */ /* 0x004fcc000f8ec0ff */
[----:B0-----:R-:W-:-:S07]  /*0c90*/  LEA R14, R14, UR4, 0x2 ;  /* 0x000000040e0e7c11 */ /* 0x001fce000f8e10ff */
.L_x_44:
[----:B------:R-:W0:Y:S02]  /*0ca0*/  LDS R12, [R14] ;  /* 0x000000000e0c7984 */ /* 0x000e240000000800 */
[----:B0-----:R-:W-:-:S05]  /*0cb0*/  FADD R13, R15, R12 ;  /* 0x0000000c0f0d7221 */ /* 0x001fca0000000000 */
[----:B------:R-:W0:Y:S02]  /*0cc0*/  ATOMS.CAST.SPIN P1, [R14], R12, R13 ;  /* 0x0000000c0e00758d */ /* 0x000e24000182000d */
[----:B0-----:R-:W-:Y:S05]  /*0cd0*/  @!P1 BRA `(.L_x_44) ;  /* 0xfffffffc00f09947 */ /* 0x001fea000383ffff */
[----:B------:R-:W-:Y:S05]  /*0ce0*/  BSYNC.RECONVERGENT B1 ;  /* 0x0000000000017941 */ /* 0x000fea0003800200 */
.L_x_43:
[----:B------:R0:W5:Y:S01]  /*0cf0*/  LDG.E R15, desc[UR6][R20.64+0x4] ;  /* 0x00000406140f7981 */ /* 0x000162000c1e1900 */
[----:B------:R-:W-:Y:S01]  /*0d00*/  BSSY.RECONVERGENT B1, `(.L_x_45) ;  /* 0x0000005000017945 */ /* 0x000fe20003800200 */
.L_x_46:
[----:B------:R-:W1:Y:S02]  /*0d10*/  LDS R12, [R14+0x4] ;  /* 0x000004000e0c7984 */ /* 0x000e640000000800 */
[----:B-1---5:R-:W-:-:S05]  /*0d20*/  FADD R13, R15, R12 ;  /* 0x0000000c0f0d7221 */ /* 0x022fca0000000000 */
[----:B------:R-:W1:Y:S02]  /*0d30*/  ATOMS.CAST.SPIN P1, [R14+0x4], R12, R13 ;  /* 0x0000040c0e00758d */ /* 0x000e64000182000d */
[----:B-1----:R-:W-:Y:S05]  /*0d40*/  @!P1 BRA `(.L_x_46) ;  /* 0xfffffffc00f09947 */ /* 0x002fea000383ffff */
[----:B------:R-:W-:Y:S05]  /*0d50*/  BSYNC.RECONVERGENT B1 ;  /* 0x0000000000017941 */ /* 0x000fea0003800200 */
.L_x_45:
[----:B------:R1:W5:Y:S01]  /*0d60*/  LDG.E R15, desc[UR6][R20.64+0x8] ;  /* 0x00000806140f7981 */ /* 0x000362000c1e1900 */
[----:B------:R-:W-:Y:S01]  /*0d70*/  BSSY.RECONVERGENT B1, `(.L_x_47) ;  /* 0x0000005000017945 */ /* 0x000fe20003800200 */
.L_x_48:
[----:B------:R-:W2:Y:S02]  /*0d80*/  LDS R12, [R14+0x8] ;  /* 0x000008000e0c7984 */ /* 0x000ea40000000800 */
[----:B--2--5:R-:W-:-:S05]  /*0d90*/  FADD R13, R15, R12 ;  /* 0x0000000c0f0d7221 */ /* 0x024fca0000000000 */
[----:B------:R-:W2:Y:S02]  /*0da0*/  ATOMS.CAST.SPIN P1, [R14+0x8], R12, R13 ;  /* 0x0000080c0e00758d */ /* 0x000ea4000182000d */
[----:B--2---:R-:W-:Y:S05]  /*0db0*/  @!P1 BRA `(.L_x_48) ;  /* 0xfffffffc00f09947 */ /* 0x004fea000383ffff */
[----:B------:R-:W-:Y:S05]  /*0dc0*/  BSYNC.RECONVERGENT B1 ;  /* 0x0000000000017941 */ /* 0x000fea0003800200 */
.L_x_47:
[----:B------:R2:W5:Y:S01]  /*0dd0*/  LDG.E R15, desc[UR6][R20.64+0xc] ;  /* 0x00000c06140f7981 */ /* 0x000562000c1e1900 */
[----:B------:R-:W-:Y:S01]  /*0de0*/  BSSY.RECONVERGENT B1, `(.L_x_49) ;  /* 0x0000005000017945 */ /* 0x000fe20003800200 */
.L_x_50:
[----:B------:R-:W3:Y:S02]  /*0df0*/  LDS R12, [R14+0xc] ;  /* 0x00000c000e0c7984 */ /* 0x000ee40000000800 */
[----:B---3-5:R-:W-:-:S05]  /*0e00*/  FADD R13, R15, R12 ;  /* 0x0000000c0f0d7221 */ /* 0x028fca0000000000 */
[----:B------:R-:W3:Y:S02]  /*0e10*/  ATOMS.CAST.SPIN P1, [R14+0xc], R12, R13 ;  /* 0x00000c0c0e00758d */ /* 0x000ee4000182000d */
[----:B---3--:R-:W-:Y:S05]  /*0e20*/  @!P1 BRA `(.L_x_50) ;  /* 0xfffffffc00f09947 */ /* 0x008fea000383ffff */
[----:B------:R-:W-:Y:S05]  /*0e30*/  BSYNC.RECONVERGENT B1 ;  /* 0x0000000000017941 */ /* 0x000fea0003800200 */
.L_x_49:
[----:B------:R3:W5:Y:S01]  /*0e40*/  LDG.E R15, desc[UR6][R20.64+0x10] ;  /* 0x00001006140f7981 */ /* 0x000762000c1e1900 */
[----:B------:R-:W-:Y:S01]  /*0e50*/  BSSY.RECONVERGENT B1, `(.L_x_51) ;  /* 0x0000005000017945 */ /* 0x000fe20003800200 */
.L_x_52:
[----:B------:R-:W4:Y:S02]  /*0e60*/  LDS R12, [R14+0x10] ;  /* 0x000010000e0c7984 */ /* 0x000f240000000800 */
[----:B----45:R-:W-:-:S05]  /*0e70*/  FADD R13, R15, R12 ;  /* 0x0000000c0f0d7221 */ /* 0x030fca0000000000 */
[----:B------:R-:W4:Y:S02]  /*0e80*/  ATOMS.CAST.SPIN P1, [R14+0x10], R12, R13 ;  /* 0x0000100c0e00758d */ /* 0x000f24000182000d */
[----:B----4-:R-:W-:Y:S05]  /*0e90*/  @!P1 BRA `(.L_x_52) ;  /* 0xfffffffc00f09947 */ /* 0x010fea000383ffff */
[----:B------:R-:W-:Y:S05]  /*0ea0*/  BSYNC.RECONVERGENT B1 ;  /* 0x0000000000017941 */ /* 0x000fea0003800200 */
.L_x_51:
[----:B------:R4:W5:Y:S01]  /*0eb0*/  LDG.E R15, desc[UR6][R20.64+0x14] ;  /* 0x00001406140f7981 */ /* 0x000962000c1e1900 */
[----:B------:R-:W-:Y:S01]  /*0ec0*/  BSSY.RECONVERGENT B1, `(.L_x_53) ;  /* 0x0000005000017945 */ /* 0x000fe20003800200 */
.L_x_54:
[----:B------:R-:W0:Y:S02]  /*0ed0*/  LDS R12, [R14+0x14] ;  /* 0x000014000e0c7984 */ /* 0x000e240000000800 */
[----:B0----5:R-:W-:-:S05]  /*0ee0*/  FADD R13, R15, R12 ;  /* 0x0000000c0f0d7221 */ /* 0x021fca0000000000 */
[----:B------:R-:W0:Y:S02]  /*0ef0*/  ATOMS.CAST.SPIN P1, [R14+0x14], R12, R13 ;  /* 0x0000140c0e00758d */ /* 0x000e24000182000d */
[----:B0-----:R-:W-:Y:S05]  /*0f00*/  @!P1 BRA `(.L_x_54) ;  /* 0xfffffffc00f09947 */ /* 0x001fea000383ffff */
[----:B------:R-:W-:Y:S05]  /*0f10*/  BSYNC.RECONVERGENT B1 ;  /* 0x0000000000017941 */ /* 0x000fea0003800200 */
.L_x_53:
[----:B------:R0:W5:Y:S01]  /*0f20*/  LDG.E R15, desc[UR6][R20.64+0x18] ;  /* 0x00001806140f7981 */ /* 0x000162000c1e1900 */
[----:B------:R-:W-:Y:S01]  /*0f30*/  BSSY.RECONVERGENT B1, `(.L_x_55) ;  /* 0x0000005000017945 */ /* 0x000fe20003800200 */
.L_x_56:
[----:B------:R-:W1:Y:S02]  /*0f40*/  LDS R12, [R14+0x18] ;  /* 0x000018000e0c7984 */ /* 0x000e640000000800 */
[----:B-1---5:R-:W-:-:S05]  /*0f50*/  FADD R13, R15, R12 ;  /* 0x0000000c0f0d7221 */ /* 0x022fca0000000000 */
[----:B------:R-:W1:Y:S02]  /*0f60*/  ATOMS.CAST.SPIN P1, [R14+0x18], R12, R13 ;  /* 0x0000180c0e00758d */ /* 0x000e64000182000d */
[----:B-1----:R-:W-:Y:S05]  /*0f70*/  @!P1 BRA `(.L_x_56) ;  /* 0xfffffffc00f09947 */ /* 0x002fea000383ffff */
[----:B------:R-:W-:Y:S05]  /*0f80*/  BSYNC.RECONVERGENT B1 ;  /* 0x0000000000017941 */ /* 0x000fea0003800200 */
.L_x_55:
[----:B0-234-:R0:W5:Y:S01]  /*0f90*/  LDG.E R21, desc[UR6][R20.64+0x1c] ;  /* 0x00001c0614157981 */ /* 0x01d162000c1e1900 */
[----:B------:R-:W-:Y:S01]  /*0fa0*/  BSSY.RECONVERGENT B1, `(.L_x_57) ;  /* 0x0000005000017945 */ /* 0x000fe20003800200 */
.L_x_58:
[----:B------:R-:W1:Y:S02]  /*0fb0*/  LDS R12, [R14+0x1c] ;  /* 0x00001c000e0c7984 */ /* 0x000e640000000800 */
[----:B-1---5:R-:W-:-:S05]  /*0fc0*/  FADD R13, R21, R12 ;  /* 0x0000000c150d7221 */ /* 0x022fca0000000000 */
[----:B------:R-:W1:Y:S02]  /*0fd0*/  ATOMS.CAST.SPIN P1, [R14+0x1c], R12, R13 ;  /* 0x00001c0c0e00758d */ /* 0x000e64000182000d */
[----:B-1----:R-:W-:Y:S05]  /*0fe0*/  @!P1 BRA `(.L_x_58) ;  /* 0xfffffffc00f09947 */ /* 0x002fea000383ffff */
[----:B------:R-:W-:Y:S05]  /*0ff0*/  BSYNC.RECONVERGENT B1 ;  /* 0x0000000000017941 */ /* 0x000fea0003800200 */
.L_x_57:
[----:B------:R-:W-:-:S07]  /*1000*/  IADD3 R11, PT, PT, R11, 0x8, RZ ;  /* 0x000000080b0b7810 */ /* 0x000fce0007ffe0ff */
.L_x_42:
[----:B------:R-:W-:Y:S01]  /*1010*/  ISETP.NE.AND P1, PT, R5, RZ, PT ;  /* 0x000000ff0500720c */ /* 0x000fe20003f25270 */
[----:B------:R-:W-:-:S12]  /*1020*/  BSSY.RECONVERGENT B1, `(.L_x_41) ;  /* 0x000004d000017945 */ /* 0x000fd80003800200 */
[----:B------:R-:W-:Y:S05]  /*1030*/  @!P1 BRA `(.L_x_59) ;  /* 0x00000004002c9947 */ /* 0x000fea0003800000 */
[----:B------:R-:W-:-:S04]  /*1040*/  IADD3 R12, PT, PT, R5, -0x1, RZ ;  /* 0xffffffff050c7810 */ /* 0x000fc80007ffe0ff */
[----:B------:R-:W-:-:S13]  /*1050*/  ISETP.GE.U32.AND P1, PT, R12, 0x3, PT ;  /* 0x000000030c00780c */ /* 0x000fda0003f26070 */
[----:B------:R-:W-:Y:S05]  /*1060*/  @!P1 BRA `(.L_x_60) ;  /* 0x0000000000989947 */ /* 0x000fea0003800000 */
[----:B------:R-:W1:Y:S01]  /*1070*/  LDC.64 R14, c[0x0][0x380] ;  /* 0x0000e000ff0e7b82 */ /* 0x000e620000000a00 */
[----:B------:R-:W-:Y:S01]  /*1080*/  IADD3 R13, PT, PT, R9, R11, RZ ;  /* 0x0000000b090d7210 */ /* 0x000fe20007ffe0ff */
[----:B------:R-:W2:Y:S04]  /*1090*/  LDCU UR9, c[0x0][0x3a4] ;  /* 0x00007480ff0977ac */ /* 0x000ea80008000800 */
[----:B-1----:R-:W-:-:S05]  /*10a0*/  IMAD.WIDE R14, R13, 0x4, R14 ;  /* 0x000000040d0e7825 */ /* 0x002fca00078e020e */
[----:B------:R1:W5:Y:S01]  /*10b0*/  LDG.E R21, desc[UR6][R14.64] ;  /* 0x000000060e157981 */ /* 0x000362000c1e1900 */
[----:B------:R-:W3:Y:S01]  /*10c0*/  S2UR UR5, SR_CgaCtaId ;  /* 0x00000000000579c3 */ /* 0x000ee20000008800 */
[----:B------:R-:W-:Y:S01]  /*10d0*/  UMOV UR4, 0x400 ;  /* 0x0000040000047882 */ /* 0x000fe20000000000 */
[----:B--2--5:R-:W-:Y:S01]  /*10e0*/  IMAD R12, R10, UR9, R11 ;  /* 0x000000090a0c7c24 */ /* 0x024fe2000f8e020b */
[----:B------:R-:W-:Y:S01]  /*10f0*/  BSSY.RECONVERGENT B2, `(.L_x_61) ;  /* 0x0000007000027945 */ /* 0x000fe20003800200 */
[----:B---3--:R-:W-:-:S06]  /*1100*/  ULEA UR4, UR5, UR4, 0x18 ;  /* 0x0000000405047291 */ /* 0x008fcc000f8ec0ff */
[----:B-1----:R-:W-:-:S07]  /*1110*/  LEA R18, R12, UR4, 0x2 ;  /* 0x000000040c127c11 */ /* 0x002fce000f8e10ff */
.L_x_62:
[----:B------:R-:W1:Y:S02]  /*1120*/  LDS R12, [R18] ;  /* 0x00000000120c7984 */ /* 0x000e640000000800 */
[----:B-1----:R-:W-:-:S05]  /*1130*/  FADD R13, R21, R12 ;  /* 0x0000000c150d7221 */ /* 0x002fca0000000000 */
[----:B------:R-:W1:Y:S02]  /*1140*/  ATOMS.CAST.SPIN P1, [R18], R12, R13 ;  /* 0x0000000c1200758d */ /* 0x000e64000182000d */
[----:B-1----:R-:W-:Y:S05]  /*1150*/  @!P1 BRA `(.L_x_62) ;  /* 0xfffffffc00f09947 */ /* 0x002fea000383ffff */
[----:B------:R-:W-:Y:S05]  /*1160*/  BSYNC.RECONVERGENT B2 ;  /* 0x0000000000027941 */ /* 0x000fea0003800200 */
.L_x_61:
[----:B------:R1:W5:Y:S01]  /*1170*/  LDG.E R21, desc[UR6][R14.64+0x4] ;  /* 0x000004060e157981 */ /* 0x000362000c1e1900 */
[----:B------:R-:W-:Y:S01]  /*1180*/  BSSY.RECONVERGENT B2, `(.L_x_63) ;  /* 0x0000005000027945 */ /* 0x000fe20003800200 */
.L_x_64:
[----:B------:R-:W2:Y:S02]  /*1190*/  LDS R12, [R18+0x4] ;  /* 0x00000400120c7984 */ /* 0x000ea40000000800 */
[----:B--2--5:R-:W-:-:S05]  /*11a0*/  FADD R13, R21, R12 ;  /* 0x0000000c150d7221 */ /* 0x024fca0000000000 */
[----:B------:R-:W2:Y:S02]  /*11b0*/  ATOMS.CAST.SPIN P1, [R18+0x4], R12, R13 ;  /* 0x0000040c1200758d */ /* 0x000ea4000182000d */
[----:B--2---:R-:W-:Y:S05]  /*11c0*/  @!P1 BRA `(.L_x_64) ;  /* 0xfffffffc00f09947 */ /* 0x004fea000383ffff */
[----:B------:R-:W-:Y:S05]  /*11d0*/  BSYNC.RECONVERGENT B2 ;  /* 0x0000000000027941 */ /* 0x000fea0003800200 */
.L_x_63:
[----:B------:R2:W5:Y:S01]  /*11e0*/  LDG.E R21, desc[UR6][R14.64+0x8] ;  /* 0x000008060e157981 */ /* 0x000562000c1e1900 */
[----:B------:R-:W-:Y:S01]  /*11f0*/  BSSY.RECONVERGENT B2, `(.L_x_65) ;  /* 0x0000005000027945 */ /* 0x000fe20003800200 */
.L_x_66:
[----:B------:R-:W3:Y:S02]  /*1200*/  LDS R12, [R18+0x8] ;  /* 0x00000800120c7984 */ /* 0x000ee40000000800 */
[----:B---3-5:R-:W-:-:S05]  /*1210*/  FADD R13, R21, R12 ;  /* 0x0000000c150d7221 */ /* 0x028fca0000000000 */
[----:B------:R-:W3:Y:S02]  /*1220*/  ATOMS.CAST.SPIN P1, [R18+0x8], R12, R13 ;  /* 0x0000080c1200758d */ /* 0x000ee4000182000d */
[----:B---3--:R-:W-:Y:S05]  /*1230*/  @!P1 BRA `(.L_x_66) ;  /* 0xfffffffc00f09947 */ /* 0x008fea000383ffff */
[----:B------:R-:W-:Y:S05]  /*1240*/  BSYNC.RECONVERGENT B2 ;  /* 0x0000000000027941 */ /* 0x000fea0003800200 */
.L_x_65:
[----:B-12---:R1:W5:Y:S01]  /*1250*/  LDG.E R15, desc[UR6][R14.64+0xc] ;  /* 0x00000c060e0f7981 */ /* 0x006362000c1e1900 */
[----:B------:R-:W-:Y:S01]  /*1260*/  BSSY.RECONVERGENT B2, `(.L_x_67) ;  /* 0x0000005000027945 */ /* 0x000fe20003800200 */
.L_x_68:
[----:B------:R-:W2:Y:S02]  /*1270*/  LDS R12, [R18+0xc] ;  /* 0x00000c00120c7984 */ /* 0x000ea40000000800 */
[----:B--2--5:R-:W-:-:S05]  /*1280*/  FADD R13, R15, R12 ;  /* 0x0000000c0f0d7221 */ /* 0x024fca0000000000 */
[----:B------:R-:W2:Y:S02]  /*1290*/  ATOMS.CAST.SPIN P1, [R18+0xc], R12, R13 ;  /* 0x00000c0c1200758d */ /* 0x000ea4000182000d */
[----:B--2---:R-:W-:Y:S05]  /*12a0*/  @!P1 BRA `(.L_x_68) ;  /* 0xfffffffc00f09947 */ /* 0x004fea000383ffff */
[----:B------:R-:W-:Y:S05]  /*12b0*/  BSYNC.RECONVERGENT B2 ;  /* 0x0000000000027941 */ /* 0x000fea0003800200 */
.L_x_67:
[----:B------:R-:W-:-:S07]  /*12c0*/  IADD3 R11, PT, PT, R11, 0x4, RZ ;  /* 0x000000040b0b7810 */ /* 0x000fce0007ffe0ff */
.L_x_60:
[----:B------:R-:W-:-:S13]  /*12d0*/  ISETP.NE.AND P1, PT, R6, RZ, PT ;  /* 0x000000ff0600720c */ /* 0x000fda0003f25270 */
[----:B------:R-:W-:Y:S05]  /*12e0*/  @!P1 BRA `(.L_x_59) ;  /* 0x0000000000809947 */ /* 0x000fea0003800000 */
[----:B------:R-:W2:Y:S01]  /*12f0*/  LDC.64 R12, c[0x0][0x380] ;  /* 0x0000e000ff0c7b82 */ /* 0x000ea20000000a00 */
[----:B------:R-:W-:Y:S01]  /*1300*/  IADD3 R9, PT, PT, R9, R11, RZ ;  /* 0x0000000b09097210 */ /* 0x000fe20007ffe0ff */
[----:B------:R-:W3:Y:S04]  /*1310*/  LDCU UR9, c[0x0][0x3a4] ;  /* 0x00007480ff0977ac */ /* 0x000ee80008000800 */
[----:B--2---:R-:W-:-:S05]  /*1320*/  IMAD.WIDE R12, R9, 0x4, R12 ;  /* 0x00000004090c7825 */ /* 0x004fca00078e020c */
[----:B------:R2:W5:Y:S01]  /*1330*/  LDG.E R21, desc[UR6][R12.64] ;  /* 0x000000060c157981 */ /* 0x000562000c1e1900 */
[----:B------:R-:W4:Y:S01]  /*1340*/  S2UR UR5, SR_CgaCtaId ;  /* 0x00000000000579c3 */ /* 0x000f220000008800 */
[----:B------:R-:W-:Y:S01]  /*1350*/  UMOV UR4, 0x400 ;  /* 0x0000040000047882 */ /* 0x000fe20000000000 */
[----:B---3-5:R-:W-:Y:S01]  /*1360*/  IMAD R9, R10, UR9, R11 ;  /* 0x000000090a097c24 */ /* 0x028fe2000f8e020b */
[----:B------:R-:W-:Y:S01]  /*1370*/  BSSY.RECONVERGENT B2, `(.L_x_69) ;  /* 0x0000008000027945 */ /* 0x000fe20003800200 */
[----:B------:R-:W-:Y:S01]  /*1380*/  ISETP.NE.AND P1, PT, R6, 0x1, PT ;  /* 0x000000010600780c */ /* 0x000fe20003f25270 */
[----:B----4-:R-:W-:-:S06]  /*1390*/  ULEA UR4, UR5, UR4, 0x18 ;  /* 0x0000000405047291 */ /* 0x010fcc000f8ec0ff */
[----:B--2---:R-:W-:-:S07]  /*13a0*/  LEA R9, R9, UR4, 0x2 ;  /* 0x0000000409097c11 */ /* 0x004fce000f8e10ff */
.L_x_70:
[----:B-1----:R-:W1:Y:S02]  /*13b0*/  LDS R14, [R9] ;  /* 0x00000000090e7984 */ /* 0x002e640000000800 */
[----:B-1----:R-:W-:-:S05]  /*13c0*/  FADD R15, R21, R14 ;  /* 0x0000000e150f7221 */ /* 0x002fca0000000000 */
[----:B------:R-:W1:Y:S02]  /*13d0*/  ATOMS.CAST.SPIN P2, [R9], R14, R15 ;  /* 0x0000000e0900758d */ /* 0x000e64000184000f */
[----:B-1----:R-:W-:Y:S05]  /*13e0*/  @!P2 BRA `(.L_x_70) ;  /* 0xfffffffc00f0a947 */ /* 0x002fea000383ffff */
[----:B------:R-:W-:Y:S05]  /*13f0*/  BSYNC.RECONVERGENT B2 ;  /* 0x0000000000027941 */ /* 0x000fea0003800200 */
.L_x_69:
[----:B------:R-:W-:Y:S05]  /*1400*/  @!P1 BRA `(.L_x_59) ;  /* 0x0000000000389947 */ /* 0x000fea0003800000 */
[----:B------:R1:W5:Y:S01]  /*1410*/  LDG.E R11, desc[UR6][R12.64+0x4] ;  /* 0x000004060c0b7981 */ /* 0x000362000c1e1900 */
[----:B------:R-:W-:Y:S01]  /*1420*/  BSSY.RECONVERGENT B2, `(.L_x_71) ;  /* 0x0000006000027945 */ /* 0x000fe20003800200 */
[----:B------:R-:W-:-:S13]  /*1430*/  ISETP.NE.AND P1, PT, R6, 0x2, PT ;  /* 0x000000020600780c */ /* 0x000fda0003f25270 */
.L_x_72:
[----:B------:R-:W2:Y:S02]  /*1440*/  LDS R14, [R9+0x4] ;  /* 0x00000400090e7984 */ /* 0x000ea40000000800 */
[----:B--2--5:R-:W-:-:S05]  /*1450*/  FADD R15, R11, R14 ;  /* 0x0000000e0b0f7221 */ /* 0x024fca0000000000 */
[----:B------:R-:W2:Y:S02]  /*1460*/  ATOMS.CAST.SPIN P2, [R9+0x4], R14, R15 ;  /* 0x0000040e0900758d */ /* 0x000ea4000184000f */
[----:B--2---:R-:W-:Y:S05]  /*1470*/  @!P2 BRA `(.L_x_72) ;  /* 0xfffffffc00f0a947 */ /* 0x004fea000383ffff */
[----:B------:R-:W-:Y:S05]  /*1480*/  BSYNC.RECONVERGENT B2 ;  /* 0x0000000000027941 */ /* 0x000fea0003800200 */
.L_x_71:
[----:B------:R-:W-:Y:S05]  /*1490*/  @!P1 BRA `(.L_x_59) ;  /* 0x0000000000149947 */ /* 0x000fea0003800000 */
[----:B------:R2:W5:Y:S02]  /*14a0*/  LDG.E R11, desc[UR6][R12.64+0x8] ;  /* 0x000008060c0b7981 */ /* 0x000564000c1e1900 */
.L_x_73:
[----:B-12---:R-:W1:Y:S02]  /*14b0*/  LDS R12, [R9+0x8] ;  /* 0x00000800090c7984 */ /* 0x006e640000000800 */
[----:B-1---5:R-:W-:-:S05]  /*14c0*/  FADD R13, R11, R12 ;  /* 0x0000000c0b0d7221 */ /* 0x022fca0000000000 */
[----:B------:R-:W1:Y:S02]  /*14d0*/  ATOMS.CAST.SPIN P1, [R9+0x8], R12, R13 ;  /* 0x0000080c0900758d */ /* 0x000e64000182000d */
[----:B-1----:R-:W-:Y:S05]  /*14e0*/  @!P1 BRA `(.L_x_73) ;  /* 0xfffffffc00f09947 */ /* 0x002fea000383ffff */
.L_x_59:
[----:B------:R-:W-:Y:S05]  /*14f0*/  BSYNC.RECONVERGENT B1 ;  /* 0x0000000000017941 */ /* 0x000fea0003800200 */
.L_x_41:
[----:B-1----:R-:W1:Y:S01]  /*1500*/  LDC.64 R12, c[0x0][0x398] ;  /* 0x0000e600ff0c7b82 */ /* 0x002e620000000a00 */
[----:B------:R-:W-:Y:S02]  /*1510*/  HFMA2 R9, -RZ, RZ, 0, 5.9604644775390625e-08 ;  /* 0x00000001ff097431 */ /* 0x000fe400000001ff */
[----:B-1---5:R-:W-:-:S05]  /*1520*/  IMAD.WIDE R10, R10, 0x4, R12 ;  /* 0x000000040a0a7825 */ /* 0x022fca00078e020c */
[----:B------:R1:W-:Y:S01]  /*1530*/  REDG.E.ADD.STRONG.GPU desc[UR6][R10.64], R9 ;  /* 0x000000090a00798e */ /* 0x0003e2000c12e106 */
[----:B------:R-:W-:Y:S05]  /*1540*/  @!P0 BRA `(.L_x_74) ;  /* 0xffffffec00708947 */ /* 0x000fea000383ffff */
.L_x_4:
[----:B------:R-:W-:Y:S05]  /*1550*/  BSYNC.RECONVERGENT B0 ;  /* 0x0000000000007941 */ /* 0x000fea0003800200 */
.L_x_3:
[----:B------:R-:W-:Y:S01]  /*1560*/  BAR.SYNC.DEFER_BLOCKING 0x0 ;  /* 0x0000000000007b1d */ /* 0x000fe20000010000 */
[----:B------:R-:W-:-:S13]  /*1570*/  ISETP.GE.AND P0, PT, R19, R16, PT ;  /* 0x000000101300720c */ /* 0x000fda0003f06270 */
[----:B------:R-:W-:Y:S05]  /*1580*/  @P0 EXIT ;  /* 0x000000000000094d */ /* 0x000fea0003800000 */
[----:B------:R-:W2:Y:S01]  /*1590*/  S2UR UR5, SR_CgaCtaId ;  /* 0x00000000000579c3 */ /* 0x000ea20000008800 */
[----:B------:R-:W-:-:S07]  /*15a0*/  UMOV UR4, 0x400 ;  /* 0x0000040000047882 */ /* 0x000fce0000000000 */
[----:B------:R-:W3:Y:S01]  /*15b0*/  LDC.64 R4, c[0x0][0x390] ;  /* 0x0000e400ff047b82 */ /* 0x000ee20000000a00 */
[----:B--2---:R-:W-:-:S12]  /*15c0*/  ULEA UR4, UR5, UR4, 0x18 ;  /* 0x0000000405047291 */ /* 0x004fd8000f8ec0ff */
.L_x_75:
[C---:B0-----:R-:W-:Y:S01]  /*15d0*/  LEA R6, R19.reuse, UR4, 0x2 ;  /* 0x0000000413067c11 */ /* 0x041fe2000f8e10ff */
[----:B--23--:R-:W-:Y:S01]  /*15e0*/  IMAD.WIDE R2, R19, 0x4, R4 ;  /* 0x0000000413027825 */ /* 0x00cfe200078e0204 */
[----:B------:R-:W-:-:S03]  /*15f0*/  IADD3 R19, PT, PT, R0, R19, RZ ;  /* 0x0000001300137210 */ /* 0x000fc60007ffe0ff */
[----:B------:R-:W0:Y:S01]  /*1600*/  LDS R7, [R6] ;  /* 0x0000000006077984 */ /* 0x000e220000000800 */
[----:B------:R-:W-:-:S03]  /*1610*/  ISETP.GE.AND P0, PT, R19, R16, PT ;  /* 0x000000101300720c */ /* 0x000fc60003f06270 */
[----:B0-----:R2:W-:Y:S10]  /*1620*/  STG.E desc[UR6][R2.64], R7 ;  /* 0x0000000702007986 */ /* 0x0015f4000c101906 */
[----:B------:R-:W-:Y:S05]  /*1630*/  @!P0 BRA `(.L_x_75) ;  /* 0xfffffffc00e48947 */ /* 0x000fea000383ffff */
[----:B------:R-:W-:Y:S05]  /*1640*/  EXIT ;  /* 0x000000000000794d */ /* 0x000fea0003800000 */
.L_x_76:
[----:B------:R-:W-:-:S00]  /*1650*/  BRA `(.L_x_76) ;  /* 0xfffffffc00fc7947 */ /* 0x000fc0000383ffff */
[----:B------:R-:W-:-:S00]  /*1660*/  NOP ;  /* 0x0000000000007918 */ /* 0x000fc00000000000 */
        /* <DEDUP_REMOVED lines=9> */
.L_x_91:


//--------------------- .text._Z15assign_clustersPKfS0_Piiii --------------------------
	.section	.text._Z15assign_clustersPKfS0_Piiii,"ax",@progbits
	.align	128
        .global         _Z15assign_clustersPKfS0_Piiii
        .type           _Z15assign_clustersPKfS0_Piiii,@function
        .size           _Z15assign_clustersPKfS0_Piiii,(.L_x_92 - _Z15assign_clustersPKfS0_Piiii)
        .other          _Z15assign_clustersPKfS0_Piiii,@"STO_CUDA_ENTRY STV_DEFAULT"
_Z15assign_clustersPKfS0_Piiii:
.text._Z15assign_clustersPKfS0_Piiii:
[----:B------:R-:W-:Y:S01]  /*0000*/  LDC R1, c[0x0][0x37c] ;  /* 0x0000df00ff017b82 */ /* 0x000fe20000000800 */
[----:B------:R-:W0:Y:S07]  /*0010*/  S2R R3, SR_TID.X ;  /* 0x0000000000037919 */ /* 0x000e2e0000002100 */
[----:B------:R-:W0:Y:S01]  /*0020*/  S2UR UR4, SR_CTAID.X ;  /* 0x00000000000479c3 */ /* 0x000e220000002500 */
[----:B------:R-:W1:Y:S07]  /*0030*/  LDCU UR5, c[0x0][0x398] ;  /* 0x00007300ff0577ac */ /* 0x000e6e0008000800 */
[----:B------:R-:W0:Y:S02]  /*0040*/  LDC R0, c[0x0][0x360] ;  /* 0x0000d800ff007b82 */ /* 0x000e240000000800 */
[----:B0-----:R-:W-:-:S05]  /*0050*/  IMAD R0, R0, UR4, R3 ;  /* 0x0000000400007c24 */ /* 0x001fca000f8e0203 */
[----:B-1----:R-:W-:-:S13]  /*0060*/  ISETP.GE.AND P0, PT, R0, UR5, PT ;  /* 0x0000000500007c0c */ /* 0x002fda000bf06270 */
[----:B------:R-:W-:Y:S05]  /*0070*/  @P0 EXIT ;  /* 0x000000000000094d */ /* 0x000fea0003800000 */
[----:B------:R-:W0:Y:S01]  /*0080*/  LDCU UR4, c[0x0][0x3a0] ;  /* 0x00007400ff0477ac */ /* 0x000e220008000800 */
[----:B------:R-:W-:Y:S01]  /*0090*/  IMAD.MOV.U32 R2, RZ, RZ, RZ ;  /* 0x000000ffff027224 */ /* 0x000fe200078e00ff */
[----:B------:R-:W1:Y:S01]  /*00a0*/  LDCU.64 UR6, c[0x0][0x358] ;  /* 0x00006b00ff0677ac */ /* 0x000e620008000a00 */
[----:B0-----:R-:W-:-:S09]  /*00b0*/  UISETP.GE.AND UP0, UPT, UR4, 0x1, UPT ;  /* 0x000000010400788c */ /* 0x001fd2000bf06270 */
[----:B-1----:R-:W-:Y:S05]  /*00c0*/  BRA.U !UP0, `(.L_x_77) ;  /* 0x0000000d08407547 */ /* 0x002fea000b800000 */
[----:B------:R-:W0:Y:S02]  /*00d0*/  LDC R7, c[0x0][0x39c] ;  /* 0x0000e700ff077b82 */ /* 0x000e240000000800 */
[----:B0-----:R-:W-:-:S13]  /*00e0*/  ISETP.GE.AND P0, PT, R7, 0x1, PT ;  /* 0x000000010700780c */ /* 0x001fda0003f06270 */
[----:B------:R-:W-:Y:S05]  /*00f0*/  @!P0 BRA `(.L_x_78) ;  /* 0x0000000800388947 */ /* 0x000fea0003800000 */
[----:B------:R-:W0:Y:S01]  /*0100*/  LDCU.64 UR4, c[0x0][0x380] ;  /* 0x00007000ff0477ac */ /* 0x000e220008000a00 */
[C---:B------:R-:W-:Y:S01]  /*0110*/  LOP3.LUT R6, R7.reuse, 0x7ffffff8, RZ, 0xc0, !PT ;  /* 0x7ffffff807067812 */ /* 0x040fe200078ec0ff */
[----:B------:R-:W-:Y:S02]  /*0120*/  HFMA2 R9, -RZ, RZ, 0, 0 ;  /* 0x00000000ff097431 */ /* 0x000fe400000001ff */
[----:B------:R-:W-:Y:S01]  /*0130*/  IMAD R3, R0, R7, RZ ;  /* 0x0000000700037224 */ /* 0x000fe200078e02ff */
[C---:B------:R-:W-:Y:S01]  /*0140*/  LOP3.LUT R4, R7.reuse, 0x7, RZ, 0xc0, !PT ;  /* 0x0000000707047812 */ /* 0x040fe200078ec0ff */
[----:B------:R-:W-:Y:S01]  /*0150*/  IMAD.MOV.U32 R2, RZ, RZ, RZ ;  /* 0x000000ffff027224 */ /* 0x000fe200078e00ff */
[----:B------:R-:W-:Y:S01]  /*0160*/  LOP3.LUT R5, R7, 0x3, RZ, 0xc0, !PT ;  /* 0x0000000307057812 */ /* 0x000fe200078ec0ff */
[----:B------:R-:W-:Y:S02]  /*0170*/  IMAD.MOV.U32 R7, RZ, RZ, 0x7f7fffff ;  /* 0x7f7fffffff077424 */ /* 0x000fe400078e00ff */
[----:B------:R-:W-:Y:S01]  /*0180*/  IMAD.MOV R8, RZ, RZ, -R6 ;  /* 0x000000ffff087224 */ /* 0x000fe200078e0a06 */
[----:B0-----:R-:W-:-:S04]  /*0190*/  UIADD3 UR4, UP0, UPT, UR4, 0x10, URZ ;  /* 0x0000001004047890 */ /* 0x001fc8000ff1e0ff */
[----:B------:R-:W-:-:S12]  /*01a0*/  UIADD3.X UR5, UPT, UPT, URZ, UR5, URZ, UP0, !UPT ;  /* 0x00000005ff057290 */ /* 0x000fd800087fe4ff */
.L_x_83:
[----:B------:R-:W0:Y:S01]  /*01b0*/  LDC R24, c[0x0][0x39c] ;  /* 0x0000e700ff187b82 */ /* 0x000e220000000800 */
[----:B------:R-:W-:Y:S01]  /*01c0*/  MOV R22, RZ ;  /* 0x000000ff00167202 */ /* 0x000fe20000000f00 */
[----:B------:R-:W-:Y:S01]  /*01d0*/  IMAD.MOV.U32 R21, RZ, RZ, RZ ;  /* 0x000000ffff157224 */ /* 0x000fe200078e00ff */
[----:B0-----:R-:W-:Y:S01]  /*01e0*/  ISETP.GE.U32.AND P0, PT, R24, 0x8, PT ;  /* 0x000000081800780c */ /* 0x001fe20003f06070 */
[----:B------:R-:W-:-:S12]  /*01f0*/  IMAD R20, R9, R24, RZ ;  /* 0x0000001809147224 */ /* 0x000fd800078e02ff */
[----:B------:R-:W-:Y:S05]  /*0200*/  @!P0 BRA `(.L_x_79) ;  /* 0x0000000000c48947 */ /* 0x000fea0003800000 */
[----:B------:R-:W0:Y:S01]  /*0210*/  LDC.64 R10, c[0x0][0x388] ;  /* 0x0000e200ff0a7b82 */ /* 0x000e220000000a00 */
[----:B------:R-:W-:Y:S01]  /*0220*/  IMAD.MOV.U32 R22, RZ, RZ, RZ ;  /* 0x000000ffff167224 */ /* 0x000fe200078e00ff */
[----:B------:R-:W-:Y:S01]  /*0230*/  MOV R15, R3 ;  /* 0x00000003000f7202 */ /* 0x000fe20000000f00 */
[----:B------:R-:W-:Y:S02]  /*0240*/  IMAD.MOV.U32 R14, RZ, RZ, R8 ;  /* 0x000000ffff0e7224 */ /* 0x000fe400078e0008 */
[----:B0-----:R-:W-:-:S03]  /*0250*/  IMAD.WIDE.U32 R10, R20, 0x4, R10 ;  /* 0x00000004140a7825 */ /* 0x001fc600078e000a */
[----:B------:R-:W-:-:S05]  /*0260*/  IADD3 R12, P0, PT, R10, 0x10, RZ ;  /* 0x000000100a0c7810 */ /* 0x000fca0007f1e0ff */
[----:B------:R-:W-:-:S08]  /*0270*/  IMAD.X R13, RZ, RZ, R11, P0 ;  /* 0x000000ffff0d7224 */ /* 0x000fd000000e060b */
.L_x_80:
[----:B------:R-:W-:Y:S01]  /*0280*/  MOV R10, UR4 ;  /* 0x00000004000a7c02 */ /* 0x000fe20008000f00 */
[----:B------:R-:W-:Y:S01]  /*0290*/  IMAD.U32 R11, RZ, RZ, UR5 ;  /* 0x00000005ff0b7e24 */ /* 0x000fe2000f8e00ff */
[----:B------:R-:W2:Y:S03]  /*02a0*/  LDG.E R17, desc[UR6][R12.64+-0x10] ;  /* 0xfffff0060c117981 */ /* 0x000ea6000c1e1900 */
[----:B------:R-:W-:Y:S01]  /*02b0*/  IMAD.WIDE R10, R15, 0x4, R10 ;  /* 0x000000040f0a7825 */ /* 0x000fe200078e020a */
[----:B------:R-:W3:Y:S04]  /*02c0*/  LDG.E R23, desc[UR6][R12.64+-0xc] ;  /* 0xfffff4060c177981 */ /* 0x000ee8000c1e1900 */
[----:B------:R-:W2:Y:S04]  /*02d0*/  LDG.E R16, desc[UR6][R10.64+-0x10] ;  /* 0xfffff0060a107981 */ /* 0x000ea8000c1e1900 */
[----:B------:R-:W3:Y:S04]  /*02e0*/  LDG.E R18, desc[UR6][R10.64+-0xc] ;  /* 0xfffff4060a127981 */ /* 0x000ee8000c1e1900 */
[----:B------:R-:W4:Y:S04]  /*02f0*/  LDG.E R21, desc[UR6][R12.64+-0x8] ;  /* 0xfffff8060c157981 */ /* 0x000f28000c1e1900 */
[----:B------:R-:W4:Y:S04]  /*0300*/  LDG.E R26, desc[UR6][R10.64+-0x8] ;  /* 0xfffff8060a1a7981 */ /* 0x000f28000c1e1900 */
[----:B------:R-:W5:Y:S04]  /*0310*/  LDG.E R28, desc[UR6][R10.64+0xc] ;  /* 0x00000c060a1c7981 */ /* 0x000f68000c1e1900 */
[----:B------:R-:W5:Y:S01]  /*0320*/  LDG.E R25, desc[UR6][R12.64+0xc] ;  /* 0x00000c060c197981 */ /* 0x000f62000c1e1900 */
[----:B--2---:R-:W-:-:S03]  /*0330*/  FADD R19, R16, -R17 ;  /* 0x8000001110137221 */ /* 0x004fc60000000000 */
[----:B------:R-:W2:Y:S01]  /*0340*/  LDG.E R16, desc[UR6][R12.64+-0x4] ;  /* 0xfffffc060c107981 */ /* 0x000ea2000c1e1900 */
[----:B------:R-:W-:-:S03]  /*0350*/  FFMA R22, R19, R19, R22 ;  /* 0x0000001313167223 */ /* 0x000fc60000000016 */
[----:B------:R-:W2:Y:S01]  /*0360*/  LDG.E R17, desc[UR6][R10.64+-0x4] ;  /* 0xfffffc060a117981 */ /* 0x000ea2000c1e1900 */
[----:B---3--:R-:W-:-:S03]  /*0370*/  FADD R23, R18, -R23 ;  /* 0x8000001712177221 */ /* 0x008fc60000000000 */
[----:B------:R-:W3:Y:S01]  /*0380*/  LDG.E R18, desc[UR6][R12.64] ;  /* 0x000000060c127981 */ /* 0x000ee2000c1e1900 */
[----:B------:R-:W-:Y:S01]  /*0390*/  FFMA R23, R23, R23, R22 ;  /* 0x0000001717177223 */ /* 0x000fe20000000016 */
[----:B----4-:R-:W-:Y:S02]  /*03a0*/  FADD R26, R26, -R21 ;  /* 0x800000151a1a7221 */ /* 0x010fe40000000000 */
[----:B------:R-:W3:Y:S04]  /*03b0*/  LDG.E R19, desc[UR6][R10.64] ;  /* 0x000000060a137981 */ /* 0x000ee8000c1e1900 */
[----:B------:R-:W4:Y:S01]  /*03c0*/  LDG.E R21, desc[UR6][R12.64+0x4] ;  /* 0x000004060c157981 */ /* 0x000f22000c1e1900 */
[----:B------:R-:W-:-:S03]  /*03d0*/  FFMA R27, R26, R26, R23 ;  /* 0x0000001a1a1b7223 */ /* 0x000fc60000000017 */
[----:B------:R-:W4:Y:S04]  /*03e0*/  LDG.E R22, desc[UR6][R10.64+0x4] ;  /* 0x000004060a167981 */ /* 0x000f28000c1e1900 */
[----:B------:R0:W4:Y:S04]  /*03f0*/  LDG.E R23, desc[UR6][R12.64+0x8] ;  /* 0x000008060c177981 */ /* 0x000128000c1e1900 */
[----:B------:R-:W4:Y:S01]  /*0400*/  LDG.E R26, desc[UR6][R10.64+0x8] ;  /* 0x000008060a1a7981 */ /* 0x000f22000c1e1900 */
[----:B------:R-:W-:-:S05]  /*0410*/  VIADD R14, R14, 0x8 ;  /* 0x000000080e0e7836 */ /* 0x000fca0000000000 */
[----:B------:R-:W-:Y:S01]  /*0420*/  ISETP.NE.AND P0, PT, R14, RZ, PT ;  /* 0x000000ff0e00720c */ /* 0x000fe20003f05270 */
[----:B-----5:R-:W-:Y:S01]  /*0430*/  FADD R28, R28, -R25 ;  /* 0x800000191c1c7221 */ /* 0x020fe20000000000 */
[----:B0-----:R-:W-:Y:S01]  /*0440*/  IADD3 R12, P1, PT, R12, 0x20, RZ ;  /* 0x000000200c0c7810 */ /* 0x001fe20007f3e0ff */
[----:B------:R-:W-:-:S03]  /*0450*/  VIADD R15, R15, 0x8 ;  /* 0x000000080f0f7836 */ /* 0x000fc60000000000 */
[----:B------:R-:W-:Y:S01]  /*0460*/  IADD3.X R13, PT, PT, RZ, R13, RZ, P1, !PT ;  /* 0x0000000dff0d7210 */ /* 0x000fe20000ffe4ff */
[----:B--2---:R-:W-:-:S04]  /*0470*/  FADD R16, R17, -R16 ;  /* 0x8000001011107221 */ /* 0x004fc80000000000 */
[----:B------:R-:W-:Y:S01]  /*0480*/  FFMA R27, R16, R16, R27 ;  /* 0x00000010101b7223 */ /* 0x000fe2000000001b */
[----:B---3--:R-:W-:-:S04]  /*0490*/  FADD R18, R19, -R18 ;  /* 0x8000001213127221 */ /* 0x008fc80000000000 */
[----:B------:R-:W-:Y:S01]  /*04a0*/  FFMA R27, R18, R18, R27 ;  /* 0x00000012121b7223 */ /* 0x000fe2000000001b */
[----:B----4-:R-:W-:-:S04]  /*04b0*/  FADD R22, R22, -R21 ;  /* 0x8000001516167221 */ /* 0x010fc80000000000 */
[----:B------:R-:W-:Y:S01]  /*04c0*/  FFMA R27, R22, R22, R27 ;  /* 0x00000016161b7223 */ /* 0x000fe2000000001b */
[----:B------:R-:W-:-:S04]  /*04d0*/  FADD R26, R26, -R23 ;  /* 0x800000171a1a7221 */ /* 0x000fc80000000000 */
[----:B------:R-:W-:-:S04]  /*04e0*/  FFMA R27, R26, R26, R27 ;  /* 0x0000001a1a1b7223 */ /* 0x000fc8000000001b */
[----:B------:R-:W-:Y:S01]  /*04f0*/  FFMA R22, R28, R28, R27 ;  /* 0x0000001c1c167223 */ /* 0x000fe2000000001b */
[----:B------:R-:W-:Y:S06]  /*0500*/  @P0 BRA `(.L_x_80) ;  /* 0xfffffffc005c0947 */ /* 0x000fec000383ffff */
[----:B------:R-:W-:-:S07]  /*0510*/  IMAD.MOV.U32 R21, RZ, RZ, R6 ;  /* 0x000000ffff157224 */ /* 0x000fce00078e0006 */
.L_x_79:
[----:B------:R-:W-:-:S13]  /*0520*/  ISETP.NE.AND P0, PT, R4, RZ, PT ;  /* 0x000000ff0400720c */ /* 0x000fda0003f05270 */
[----:B------:R-:W-:Y:S05]  /*0530*/  @!P0 BRA `(.L_x_81) ;  /* 0x0000000400048947 */ /* 0x000fea0003800000 */
[----:B------:R-:W-:Y:S02]  /*0540*/  IADD3 R10, PT, PT, R4, -0x1, RZ ;  /* 0xffffffff040a7810 */ /* 0x000fe40007ffe0ff */
[----:B------:R-:W-:Y:S02]  /*0550*/  ISETP.NE.AND P1, PT, R5, RZ, PT ;  /* 0x000000ff0500720c */ /* 0x000fe40003f25270 */
[----:B------:R-:W-:-:S13]  /*0560*/  ISETP.GE.U32.AND P0, PT, R10, 0x3, PT ;  /* 0x000000030a00780c */ /* 0x000fda0003f06070 */
[----:B------:R-:W-:Y:S05]  /*0570*/  @!P0 BRA `(.L_x_82) ;  /* 0x0000000000708947 */ /* 0x000fea0003800000 */
[----:B------:R-:W0:Y:S01]  /*0580*/  LDC.64 R14, c[0x0][0x380] ;  /* 0x0000e000ff0e7b82 */ /* 0x000e220000000a00 */
[--C-:B------:R-:W-:Y:S01]  /*0590*/  IMAD.IADD R17, R3, 0x1, R21.reuse ;  /* 0x0000000103117824 */ /* 0x100fe200078e0215 */
[C---:B------:R-:W-:Y:S01]  /*05a0*/  IADD3 R16, P0, PT, R20.reuse, R21, RZ ;  /* 0x0000001514107210 */ /* 0x040fe20007f1e0ff */
[----:B------:R-:W-:-:S05]  /*05b0*/  IMAD.IADD R19, R20, 0x1, R21 ;  /* 0x0000000114137824 */ /* 0x000fca00078e0215 */
[----:B------:R-:W1:Y:S08]  /*05c0*/  LDC.64 R12, c[0x0][0x388] ;  /* 0x0000e200ff0c7b82 */ /* 0x000e700000000a00 */
[----:B------:R-:W2:Y:S01]  /*05d0*/  LDC.64 R10, c[0x0][0x388] ;  /* 0x0000e200ff0a7b82 */ /* 0x000ea20000000a00 */
[----:B0-----:R-:W-:Y:S01]  /*05e0*/  IMAD.WIDE R14, R17, 0x4, R14 ;  /* 0x00000004110e7825 */ /* 0x001fe200078e020e */
[----:B------:R-:W-:-:S04]  /*05f0*/  IADD3.X R17, PT, PT, RZ, RZ, RZ, P0, !PT ;  /* 0x000000ffff117210 */ /* 0x000fc800007fe4ff */
[----:B------:R-:W3:Y:S01]  /*0600*/  LDG.E R18, desc[UR6][R14.64+0x4] ;  /* 0x000004060e127981 */ /* 0x000ee2000c1e1900 */
[----:B-1----:R-:W-:-:S03]  /*0610*/  IMAD.WIDE.U32 R12, R19, 0x4, R12 ;  /* 0x00000004130c7825 */ /* 0x002fc600078e000c */
[----:B------:R-:W4:Y:S04]  /*0620*/  LDG.E R23, desc[UR6][R14.64+0x8] ;  /* 0x000008060e177981 */ /* 0x000f28000c1e1900 */
[----:B------:R-:W5:Y:S01]  /*0630*/  LDG.E R25, desc[UR6][R14.64+0xc] ;  /* 0x00000c060e197981 */ /* 0x000f62000c1e1900 */
[----:B--2---:R-:W-:-:S03]  /*0640*/  LEA R10, P0, R16, R10, 0x2 ;  /* 0x0000000a100a7211 */ /* 0x004fc600078010ff */
[----:B------:R-:W2:Y:S01]  /*0650*/  LDG.E R13, desc[UR6][R12.64] ;  /* 0x000000060c0d7981 */ /* 0x000ea2000c1e1900 */
[----:B------:R-:W-:-:S03]  /*0660*/  LEA.HI.X R11, R16, R11, R17, 0x2, P0 ;  /* 0x0000000b100b7211 */ /* 0x000fc600000f1411 */
[----:B------:R-:W2:Y:S04]  /*0670*/  LDG.E R16, desc[UR6][R14.64] ;  /* 0x000000060e107981 */ /* 0x000ea8000c1e1900 */
[----:B------:R-:W3:Y:S04]  /*0680*/  LDG.E R19, desc[UR6][R10.64+0x4] ;  /* 0x000004060a137981 */ /* 0x000ee8000c1e1900 */
[----:B------:R-:W4:Y:S04]  /*0690*/  LDG.E R26, desc[UR6][R10.64+0x8] ;  /* 0x000008060a1a7981 */ /* 0x000f28000c1e1900 */
[----:B------:R-:W5:Y:S01]  /*06a0*/  LDG.E R28, desc[UR6][R10.64+0xc] ;  /* 0x00000c060a1c7981 */ /* 0x000f62000c1e1900 */
[----:B------:R-:W-:-:S02]  /*06b0*/  VIADD R21, R21, 0x4 ;  /* 0x0000000415157836 */ /* 0x000fc40000000000 */
[----:B--2---:R-:W-:-:S04]  /*06c0*/  FADD R17, R16, -R13 ;  /* 0x8000000d10117221 */ /* 0x004fc80000000000 */
[----:B------:R-:W-:Y:S01]  /*06d0*/  FFMA R17, R17, R17, R22 ;  /* 0x0000001111117223 */ /* 0x000fe20000000016 */
[----:B---3--:R-:W-:Y:S01]  /*06e0*/  FADD R18, R18, -R19 ;  /* 0x8000001312127221 */ /* 0x008fe20000000000 */
[----:B----4-:R-:W-:-:S03]  /*06f0*/  FADD R26, R23, -R26 ;  /* 0x8000001a171a7221 */ /* 0x010fc60000000000 */
[----:B------:R-:W-:Y:S01]  /*0700*/  FFMA R17, R18, R18, R17 ;  /* 0x0000001212117223 */ /* 0x000fe20000000011 */
[----:B-----5:R-:W-:-:S03]  /*0710*/  FADD R28, R25, -R28 ;  /* 0x8000001c191c7221 */ /* 0x020fc60000000000 */
[----:B------:R-:W-:-:S04]  /*0720*/  FFMA R17, R26, R26, R17 ;  /* 0x0000001a1a117223 */ /* 0x000fc80000000011 */
[----:B------:R-:W-:-:S07]  /*0730*/  FFMA R22, R28, R28, R17 ;  /* 0x0000001c1c167223 */ /* 0x000fce0000000011 */
.L_x_82:
[----:B------:R-:W-:Y:S05]  /*0740*/  @!P1 BRA `(.L_x_81) ;  /* 0x0000000000809947 */ /* 0x000fea0003800000 */
[----:B------:R-:W-:Y:S01]  /*0750*/  ISETP.NE.AND P0, PT, R5, 0x1, PT ;  /* 0x000000010500780c */ /* 0x000fe20003f05270 */
[----:B------:R-:W0:Y:S01]  /*0760*/  LDC.64 R12, c[0x0][0x388] ;  /* 0x0000e200ff0c7b82 */ /* 0x000e220000000a00 */
[----:B------:R-:W-:-:S07]  /*0770*/  LOP3.LUT P1, RZ, R24, 0x1, RZ, 0xc0, !PT ;  /* 0x0000000118ff7812 */ /* 0x000fce000782c0ff */
[----:B------:R-:W1:Y:S04]  /*0780*/  LDC.64 R14, c[0x0][0x380] ;  /* 0x0000e000ff0e7b82 */ /* 0x000e680000000a00 */
[CC--:B------:R-:W-:Y:S02]  /*0790*/  @P0 IADD3 R23, P2, PT, R20.reuse, R21.reuse, RZ ;  /* 0x0000001514170210 */ /* 0x0c0fe40007f5e0ff */
[----:B------:R-:W-:Y:S02]  /*07a0*/  @P0 IADD3 R25, PT, PT, R20, R21, RZ ;  /* 0x0000001514190210 */ /* 0x000fe40007ffe0ff */
[----:B------:R-:W2:Y:S01]  /*07b0*/  @P0 LDC.64 R10, c[0x0][0x388] ;  /* 0x0000e200ff0a0b82 */ /* 0x000ea20000000a00 */
[----:B------:R-:W-:-:S07]  /*07c0*/  @P0 IMAD.X R24, RZ, RZ, RZ, P2 ;  /* 0x000000ffff180224 */ /* 0x000fce00010e06ff */
[----:B------:R-:W3:Y:S01]  /*07d0*/  LDC.64 R16, c[0x0][0x380] ;  /* 0x0000e000ff107b82 */ /* 0x000ee20000000a00 */
[----:B0-----:R-:W-:-:S06]  /*07e0*/  @P0 IMAD.WIDE.U32 R12, R25, 0x4, R12 ;  /* 0x00000004190c0825 */ /* 0x001fcc00078e000c */
[----:B------:R-:W4:Y:S01]  /*07f0*/  @P0 LDG.E R13, desc[UR6][R12.64] ;  /* 0x000000060c0d0981 */ /* 0x000f22000c1e1900 */
[----:B------:R-:W0:Y:S01]  /*0800*/  LDC.64 R18, c[0x0][0x388] ;  /* 0x0000e200ff127b82 */ /* 0x000e220000000a00 */
[----:B--2---:R-:W-:-:S04]  /*0810*/  @P0 LEA R10, P2, R23, R10, 0x2 ;  /* 0x0000000a170a0211 */ /* 0x004fc800078410ff */
[----:B------:R-:W-:Y:S01]  /*0820*/  @P0 LEA.HI.X R11, R23, R11, R24, 0x2, P2 ;  /* 0x0000000b170b0211 */ /* 0x000fe200010f1418 */
[----:B------:R-:W-:Y:S01]  /*0830*/  @P0 IMAD.IADD R23, R3, 0x1, R21 ;  /* 0x0000000103170824 */ /* 0x000fe200078e0215 */
[----:B------:R-:W-:-:S03]  /*0840*/  @P0 IADD3 R21, PT, PT, R21, 0x2, RZ ;  /* 0x0000000215150810 */ /* 0x000fc60007ffe0ff */
[----:B-1----:R-:W-:Y:S01]  /*0850*/  @P0 IMAD.WIDE R14, R23, 0x4, R14 ;  /* 0x00000004170e0825 */ /* 0x002fe200078e020e */
[----:B------:R-:W2:Y:S03]  /*0860*/  @P0 LDG.E R10, desc[UR6][R10.64+0x4] ;  /* 0x000004060a0a0981 */ /* 0x000ea6000c1e1900 */
[----:B------:R-:W-:Y:S01]  /*0870*/  @P1 IMAD.IADD R23, R20, 0x1, R21 ;  /* 0x0000000114171824 */ /* 0x000fe200078e0215 */
[----:B------:R-:W-:Y:S01]  /*0880*/  @P1 IADD3 R21, PT, PT, R3, R21, RZ ;  /* 0x0000001503151210 */ /* 0x000fe20007ffe0ff */
[----:B------:R-:W4:Y:S02]  /*0890*/  @P0 LDG.E R20, desc[UR6][R14.64] ;  /* 0x000000060e140981 */ /* 0x000f24000c1e1900 */
[----:B0-----:R-:W-:Y:S02]  /*08a0*/  @P1 IMAD.WIDE.U32 R18, R23, 0x4, R18 ;  /* 0x0000000417121825 */ /* 0x001fe400078e0012 */
[----:B------:R-:W2:Y:S02]  /*08b0*/  @P0 LDG.E R23, desc[UR6][R14.64+0x4] ;  /* 0x000004060e170981 */ /* 0x000ea4000c1e1900 */
[----:B---3--:R-:W-:-:S02]  /*08c0*/  @P1 IMAD.WIDE R16, R21, 0x4, R16 ;  /* 0x0000000415101825 */ /* 0x008fc400078e0210 */
[----:B------:R-:W3:Y:S04]  /*08d0*/  @P1 LDG.E R19, desc[UR6][R18.64] ;  /* 0x0000000612131981 */ /* 0x000ee8000c1e1900 */
[----:B------:R-:W3:Y:S01]  /*08e0*/  @P1 LDG.E R16, desc[UR6][R16.64] ;  /* 0x0000000610101981 */ /* 0x000ee2000c1e1900 */
[----:B----4-:R-:W-:Y:S01]  /*08f0*/  @P0 FADD R21, R20, -R13 ;  /* 0x8000000d14150221 */ /* 0x010fe20000000000 */
[----:B--2---:R-:W-:-:S03]  /*0900*/  @P0 FADD R20, R23, -R10 ;  /* 0x8000000a17140221 */ /* 0x004fc60000000000 */
[----:B------:R-:W-:-:S04]  /*0910*/  @P0 FFMA R21, R21, R21, R22 ;  /* 0x0000001515150223 */ /* 0x000fc80000000016 */
[----:B------:R-:W-:Y:S01]  /*0920*/  @P0 FFMA R22, R20, R20, R21 ;  /* 0x0000001414160223 */ /* 0x000fe20000000015 */
[----:B---3--:R-:W-:-:S04]  /*0930*/  @P1 FADD R11, R16, -R19 ;  /* 0x80000013100b1221 */ /* 0x008fc80000000000 */
[----:B------:R-:W-:-:S07]  /*0940*/  @P1 FFMA R22, R11, R11, R22 ;  /* 0x0000000b0b161223 */ /* 0x000fce0000000016 */
.L_x_81:
[----:B------:R-:W0:Y:S01]  /*0950*/  LDCU UR8, c[0x0][0x3a0] ;  /* 0x00007400ff0877ac */ /* 0x000e220008000800 */
[----:B------:R-:W-:Y:S01]  /*0960*/  VIADD R10, R9, 0x1 ;  /* 0x00000001090a7836 */ /* 0x000fe20000000000 */
[----:B------:R-:W-:-:S04]  /*0970*/  FSETP.GEU.AND P0, PT, R22, R7, PT ;  /* 0x000000071600720b */ /* 0x000fc80003f0e000 */
[----:B------:R-:W-:Y:S02]  /*0980*/  FSEL R7, R22, R7, !P0 ;  /* 0x0000000716077208 */ /* 0x000fe40004000000 */
[----:B------:R-:W-:Y:S02]  /*0990*/  SEL R2, R9, R2, !P0 ;  /* 0x0000000209027207 */ /* 0x000fe40004000000 */
[----:B0-----:R-:W-:-:S13]  /*09a0*/  ISETP.NE.AND P1, PT, R10, UR8, PT ;  /* 0x000000080a007c0c */ /* 0x001fda000bf25270 */
[----:B------:R-:W-:Y:S05]  /*09b0*/  @!P1 BRA `(.L_x_77) ;  /* 0x0000000400049947 */ /* 0x000fea0003800000 */
[----:B------:R-:W-:Y:S01]  /*09c0*/  MOV R9, R10 ;  /* 0x0000000a00097202 */ /* 0x000fe20000000f00 */
[----:B------:R-:W-:Y:S06]  /*09d0*/  BRA `(.L_x_83) ;  /* 0xfffffff400f47947 */ /* 0x000fec000383ffff */
.L_x_78:
[----:B------:R-:W-:Y:S01]  /*09e0*/  UISETP.GE.U32.AND UP0, UPT, UR4, 0x4, UPT ;  /* 0x000000040400788c */ /* 0x000fe2000bf06070 */
[----:B------:R-:W-:Y:S02]  /*09f0*/  HFMA2 R5, -RZ, RZ, 0, 0 ;  /* 0x00000000ff057431 */ /* 0x000fe400000001ff */
[----:B------:R-:W-:Y:S01]  /*0a00*/  IMAD.MOV.U32 R3, RZ, RZ, 0x7f7fffff ;  /* 0x7f7fffffff037424 */ /* 0x000fe200078e00ff */
[----:B------:R-:W-:Y:S01]  /*0a10*/  ULOP3.LUT UR5, UR4, 0x3, URZ, 0xc0, !UPT ;  /* 0x0000000304057892 */ /* 0x000fe2000f8ec0ff */
[----:B------:R-:W-:-:S04]  /*0a20*/  IMAD.MOV.U32 R2, RZ, RZ, RZ ;  /* 0x000000ffff027224 */ /* 0x000fc800078e00ff */
[----:B------:R-:W-:Y:S07]  /*0a30*/  BRA.U !UP0, `(.L_x_84) ;  /* 0x0000000108bc7547 */ /* 0x000fee000b800000 */
[----:B------:R-:W-:Y:S01]  /*0a40*/  ULOP3.LUT UR4, UR4, 0x7ffffffc, URZ, 0xc0, !UPT ;  /* 0x7ffffffc04047892 */ /* 0x000fe2000f8ec0ff */
[----:B------:R-:W-:Y:S01]  /*0a50*/  MOV R3, 0x7f7fffff ;  /* 0x7f7fffff00037802 */ /* 0x000fe20000000f00 */
[----:B------:R-:W-:Y:S01]  /*0a60*/  IMAD.MOV.U32 R4, RZ, RZ, RZ ;  /* 0x000000ffff047224 */ /* 0x000fe200078e00ff */
[----:B------:R-:W-:Y:S01]  /*0a70*/  MOV R2, RZ ;  /* 0x000000ff00027202 */ /* 0x000fe20000000f00 */
[----:B------:R-:W-:Y:S02]  /*0a80*/  UISETP.GT.AND UP0, UPT, UR4, URZ, UPT ;  /* 0x000000ff0400728c */ /* 0x000fe4000bf04270 */
[----:B------:R-:W-:-:S07]  /*0a90*/  IMAD.U32 R5, RZ, RZ, UR4 ;  /* 0x00000004ff057e24 */ /* 0x000fce000f8e00ff */
[----:B------:R-:W-:Y:S05]  /*0aa0*/  BRA.U !UP0, `(.L_x_85) ;  /* 0x0000000108887547 */ /* 0x000fea000b800000 */
[----:B------:R-:W-:Y:S02]  /*0ab0*/  IADD3 R6, PT, PT, R5, -R4, RZ ;  /* 0x8000000405067210 */ /* 0x000fe40007ffe0ff */
[----:B------:R-:W-:Y:S02]  /*0ac0*/  PLOP3.LUT P0, PT, PT, PT, PT, 0x80, 0x8 ;  /* 0x000000000008781c */ /* 0x000fe40003f0f070 */
[----:B------:R-:W-:-:S13]  /*0ad0*/  ISETP.GT.AND P1, PT, R6, 0xc, PT ;  /* 0x0000000c0600780c */ /* 0x000fda0003f24270 */
[----:B------:R-:W-:Y:S05]  /*0ae0*/  @!P1 BRA `(.L_x_86) ;  /* 0x0000000000449947 */ /* 0x000fea0003800000 */
[----:B------:R-:W-:Y:S01]  /*0af0*/  PLOP3.LUT P0, PT, PT, PT, PT, 0x8, 0x80 ;  /* 0x000000000080781c */ /* 0x000fe20003f0e170 */
[----:B------:R-:W-:-:S12]  /*0b00*/  VIADD R7, R5, 0xfffffff4 ;  /* 0xfffffff405077836 */ /* 0x000fd80000000000 */
.L_x_87:
[----:B------:R-:W-:-:S04]  /*0b10*/  FSETP.GT.AND P2, PT, R3, RZ, PT ;  /* 0x000000ff0300720b */ /* 0x000fc80003f44000 */
[----:B------:R-:W-:Y:S02]  /*0b20*/  FSEL R3, R3, RZ, !P2 ;  /* 0x000000ff03037208 */ /* 0x000fe40005000000 */
[----:B------:R-:W-:Y:S02]  /*0b30*/  SEL R2, R4, R2, P2 ;  /* 0x0000000204027207 */ /* 0x000fe40001000000 */
[----:B------:R-:W-:-:S04]  /*0b40*/  FSETP.GT.AND P3, PT, R3, RZ, PT ;  /* 0x000000ff0300720b */ /* 0x000fc80003f64000 */
[----:B------:R-:W-:-:S04]  /*0b50*/  FSEL R3, R3, RZ, !P3 ;  /* 0x000000ff03037208 */ /* 0x000fc80005800000 */
[----:B------:R-:W-:-:S04]  /*0b60*/  FSETP.GT.AND P4, PT, R3, RZ, PT ;  /* 0x000000ff0300720b */ /* 0x000fc80003f84000 */
[----:B------:R-:W-:Y:S02]  /*0b70*/  FSEL R3, R3, RZ, !P4 ;  /* 0x000000ff03037208 */ /* 0x000fe40006000000 */
[----:B------:R-:W-:Y:S02]  /*0b80*/  @P3 IADD3 R2, PT, PT, R4, 0x4, RZ ;  /* 0x0000000404023810 */ /* 0x000fe40007ffe0ff */
[----:B------:R-:W-:-:S04]  /*0b90*/  FSETP.GT.AND P1, PT, R3, RZ, PT ;  /* 0x000000ff0300720b */ /* 0x000fc80003f24000 */
[----:B------:R-:W-:Y:S01]  /*0ba0*/  FSEL R3, R3, RZ, !P1 ;  /* 0x000000ff03037208 */ /* 0x000fe20004800000 */
[----:B------:R-:W-:-:S08]  /*0bb0*/  @P4 VIADD R2, R4, 0x8 ;  /* 0x0000000804024836 */ /* 0x000fd00000000000 */
[C---:B------:R-:W-:Y:S01]  /*0bc0*/  @P1 IADD3 R2, PT, PT, R4.reuse, 0xc, RZ ;  /* 0x0000000c04021810 */ /* 0x040fe20007ffe0ff */
[----:B------:R-:W-:-:S05]  /*0bd0*/  VIADD R4, R4, 0x10 ;  /* 0x0000001004047836 */ /* 0x000fca0000000000 */
[----:B------:R-:W-:-:S13]  /*0be0*/  ISETP.GE.AND P2, PT, R4, R7, PT ;  /* 0x000000070400720c */ /* 0x000fda0003f46270 */
[----:B------:R-:W-:Y:S05]  /*0bf0*/  @!P2 BRA `(.L_x_87) ;  /* 0xfffffffc00c4a947 */ /* 0x000fea000383ffff */
.L_x_86:
[----:B------:R-:W-:-:S04]  /*0c00*/  IADD3 R6, PT, PT, R5, -R4, RZ ;  /* 0x8000000405067210 */ /* 0x000fc80007ffe0ff */
[----:B------:R-:W-:-:S13]  /*0c10*/  ISETP.GT.AND P1, PT, R6, 0x4, PT ;  /* 0x000000040600780c */ /* 0x000fda0003f24270 */
[----:B------:R-:W-:Y:S05]  /*0c20*/  @!P1 BRA `(.L_x_88) ;  /* 0x0000000000209947 */ /* 0x000fea0003800000 */
[C---:B------:R-:W-:Y:S02]  /*0c30*/  FSETP.GT.AND P1, PT, R3.reuse, RZ, PT ;  /* 0x000000ff0300720b */ /* 0x040fe40003f24000 */
[----:B------:R-:W-:Y:S02]  /*0c40*/  PLOP3.LUT P0, PT, PT, PT, PT, 0x8, 0x80 ;  /* 0x000000000080781c */ /* 0x000fe40003f0e170 */
[----:B------:R-:W-:Y:S02]  /*0c50*/  FSEL R3, R3, RZ, !P1 ;  /* 0x000000ff03037208 */ /* 0x000fe40004800000 */
[----:B------:R-:W-:Y:S02]  /*0c60*/  SEL R2, R4, R2, P1 ;  /* 0x0000000204027207 */ /* 0x000fe40000800000 */
[----:B------:R-:W-:-:S04]  /*0c70*/  FSETP.GT.AND P2, PT, R3, RZ, PT ;  /* 0x000000ff0300720b */ /* 0x000fc80003f44000 */
[----:B------:R-:W-:-:S09]  /*0c80*/  FSEL R3, R3, RZ, !P2 ;  /* 0x000000ff03037208 */ /* 0x000fd20005000000 */
[C---:B------:R-:W-:Y:S01]  /*0c90*/  @P2 VIADD R2, R4.reuse, 0x4 ;  /* 0x0000000404022836 */ /* 0x040fe20000000000 */
[----:B------:R-:W-:-:S07]  /*0ca0*/  IADD3 R4, PT, PT, R4, 0x8, RZ ;  /* 0x0000000804047810 */ /* 0x000fce0007ffe0ff */
.L_x_88:
[----:B------:R-:W-:-:S13]  /*0cb0*/  ISETP.NE.OR P0, PT, R4, R5, P0 ;  /* 0x000000050400720c */ /* 0x000fda0000705670 */
[----:B------:R-:W-:Y:S05]  /*0cc0*/  @!P0 BRA `(.L_x_84) ;  /* 0x0000000000188947 */ /* 0x000fea0003800000 */
.L_x_85:
[----:B------:R-:W-:-:S04]  /*0cd0*/  FSETP.GT.AND P1, PT, R3, RZ, PT ;  /* 0x000000ff0300720b */ /* 0x000fc80003f24000 */
[C---:B------:R-:W-:Y:S01]  /*0ce0*/  SEL R2, R4.reuse, R2, P1 ;  /* 0x0000000204027207 */ /* 0x040fe20000800000 */
[----:B------:R-:W-:Y:S01]  /*0cf0*/  VIADD R4, R4, 0x4 ;  /* 0x0000000404047836 */ /* 0x000fe20000000000 */
[----:B------:R-:W-:-:S04]  /*0d00*/  FSEL R3, R3, RZ, !P1 ;  /* 0x000000ff03037208 */ /* 0x000fc80004800000 */
[----:B------:R-:W-:-:S13]  /*0d10*/  ISETP.NE.AND P0, PT, R4, R5, PT ;  /* 0x000000050400720c */ /* 0x000fda0003f05270 */
[----:B------:R-:W-:Y:S05]  /*0d20*/  @P0 BRA `(.L_x_85) ;  /* 0xfffffffc00e80947 */ /* 0x000fea000383ffff */
.L_x_84:
[----:B------:R-:W-:-:S09]  /*0d30*/  UISETP.NE.AND UP0, UPT, UR5, URZ, UPT ;  /* 0x000000ff0500728c */ /* 0x000fd2000bf05270 */
[----:B------:R-:W-:Y:S05]  /*0d40*/  BRA.U !UP0, `(.L_x_77) ;  /* 0x0000000108207547 */ /* 0x000fea000b800000 */
[----:B------:R-:W-:-:S05]  /*0d50*/  UMOV UR4, URZ ;  /* 0x000000ff00047c82 */ /* 0x000fca0008000000 */
.L_x_89:
[----:B------:R-:W-:Y:S01]  /*0d60*/  UIADD3 UR4, UPT, UPT, UR4, 0x1, URZ ;  /* 0x0000000104047890 */ /* 0x000fe2000fffe0ff */
[----:B------:R-:W-:-:S03]  /*0d70*/  FSETP.GT.AND P0, PT, R3, RZ, PT ;  /* 0x000000ff0300720b */ /* 0x000fc60003f04000 */
[----:B------:R-:W-:Y:S01]  /*0d80*/  UISETP.NE.AND UP0, UPT, UR4, UR5, UPT ;  /* 0x000000050400728c */ /* 0x000fe2000bf05270 */
[----:B------:R-:W-:Y:S02]  /*0d90*/  SEL R2, R5, R2, P0 ;  /* 0x0000000205027207 */ /* 0x000fe40000000000 */
[----:B------:R-:W-:Y:S02]  /*0da0*/  FSEL R3, R3, RZ, !P0 ;  /* 0x000000ff03037208 */ /* 0x000fe40004000000 */
[----:B------:R-:W-:-:S04]  /*0db0*/  IADD3 R5, PT, PT, R5, 0x1, RZ ;  /* 0x0000000105057810 */ /* 0x000fc80007ffe0ff */
[----:B------:R-:W-:Y:S05]  /*0dc0*/  BRA.U UP0, `(.L_x_89) ;  /* 0xfffffffd00e47547 */ /* 0x000fea000b83ffff */
.L_x_77:
[----:B------:R-:W0:Y:S02]  /*0dd0*/  LDC.64 R4, c[0x0][0x390] ;  /* 0x0000e400ff047b82 */ /* 0x000e240000000a00 */
[----:B0-----:R-:W-:-:S05]  /*0de0*/  IMAD.WIDE R4, R0, 0x4, R4 ;  /* 0x0000000400047825 */ /* 0x001fca00078e0204 */
[----:B------:R-:W-:Y:S01]  /*0df0*/  STG.E desc[UR6][R4.64], R2 ;  /* 0x0000000204007986 */ /* 0x000fe2000c101906 */
[----:B------:R-:W-:Y:S05]  /*0e00*/  EXIT ;  /* 0x000000000000794d */ /* 0x000fea0003800000 */
.L_x_90:
        /* <DEDUP_REMOVED lines=15> */
.L_x_92:


//--------------------- .nv.global.init           --------------------------
	.section	.nv.global.init,"aw",@progbits
	.align	4
.nv.global.init:
	.type		mrg32k3aM1SubSeq,@object
	.size		mrg32k3aM1SubSeq,(mrg32k3aM2SubSeq - mrg32k3aM1SubSeq)
mrg32k3aM1SubSeq:
        /*0000*/ 	.byte	0x0b, 0xcc, 0xee, 0x04, 0x73, 0x29, 0x8b, 0x6f, 0xf6, 0x53, 0x03, 0xf6, 0x23, 0xf6, 0xea, 0xda
        /* <DEDUP_REMOVED lines=125> */
	.type		mrg32k3aM2SubSeq,@object
	.size		mrg32k3aM2SubSeq,(mrg32k3aM1 - mrg32k3aM2SubSeq)
mrg32k3aM2SubSeq:
        /* <DEDUP_REMOVED lines=126> */
	.type		mrg32k3aM1,@object
	.size		mrg32k3aM1,(mrg32k3aM1Seq - mrg32k3aM1)
mrg32k3aM1:
        /* <DEDUP_REMOVED lines=144> */
	.type		mrg32k3aM1Seq,@object
	.size		mrg32k3aM1Seq,(mrg32k3aM2 - mrg32k3aM1Seq)
mrg32k3aM1Seq:
        /* <DEDUP_REMOVED lines=144> */
	.type		mrg32k3aM2,@object
	.size		mrg32k3aM2,(mrg32k3aM2Seq - mrg32k3aM2)
mrg32k3aM2:
        /* <DEDUP_REMOVED lines=144> */
	.type		mrg32k3aM2Seq,@object
	.size		mrg32k3aM2Seq,(precalc_xorwow_matrix - mrg32k3aM2Seq)
mrg32k3aM2Seq:
        /* <DEDUP_REMOVED lines=144> */
	.type		precalc_xorwow_matrix,@object
	.size		precalc_xorwow_matrix,(precalc_xorwow_offset_matrix - precalc_xorwow_matrix)
precalc_xorwow_matrix:
        /* <DEDUP_REMOVED lines=6400> */
	.type		precalc_xorwow_offset_matrix,@object
	.size		precalc_xorwow_offset_matrix,(.L_1 - precalc_xorwow_offset_matrix)
precalc_xorwow_offset_matrix:
        /* <DEDUP_REMOVED lines=6400> */
.L_1:


//--------------------- .nv.shared._Z24compute_centroids_sharedPKfPiPfS1_iii --------------------------
	.section	.nv.shared._Z24compute_centroids_sharedPKfPiPfS1_iii,"aw",@nobits
	.sectionflags	@""
	.align	16
	.zero		1024


//--------------------- .nv.shared.reserved.0     --------------------------
	.section	.nv.shared.reserved.0,"aw",@nobits
	.weak		__nv_reservedSMEM_offset_0_alias
	.size		__nv_reservedSMEM_offset_0_alias, 0, 64
	.other		__nv_reservedSMEM_offset_0_alias,@"STO_CUDA_RESERVED_SHARED STV_DEFAULT"
__nv_reservedSMEM_offset_0_alias:
	.zero		0
	.zero		64


//--------------------- .nv.shared._Z15assign_clustersPKfS0_Piiii --------------------------
	.section	.nv.shared._Z15assign_clustersPKfS0_Piiii,"aw",@nobits
	.sectionflags	@""
	.align	16
	.zero		1024


//--------------------- .nv.constant0._Z24compute_centroids_sharedPKfPiPfS1_iii --------------------------
	.section	.nv.constant0._Z24compute_centroids_sharedPKfPiPfS1_iii,"a",@progbits
	.sectionflags	@""
	.align	4
.nv.constant0._Z24compute_centroids_sharedPKfPiPfS1_iii:
	.zero		940


//--------------------- .nv.constant0._Z15assign_clustersPKfS0_Piiii --------------------------
	.section	.nv.constant0._Z15assign_clustersPKfS0_Piiii,"a",@progbits
	.sectionflags	@""
	.align	4
.nv.constant0._Z15assign_clustersPKfS0_Piiii:
	.zero		932


//--------------------- SYMBOLS --------------------------

	.type		.nv.reservedSmem.offset0,@object
	.size		.nv.reservedSmem.offset0,0x4
	.type		.nv.reservedSmem.cap,@object
	.size		.nv.reservedSmem.cap,0x4
